//
// Generated by NVIDIA NVVM Compiler
//
// Compiler Build ID: CL-36424714
// Cuda compilation tools, release 13.0, V13.0.88
// Based on NVVM 20.0.0
//

.version 9.0
.target sm_100
.address_size 64

	// .globl	_Z32gqa_attention_decode_kernel_implP6__halfPKS_S2_S2_S0_S0_iiiiiif
.extern .func  (.param .b32 func_retval0) vprintf
(
	.param .b64 vprintf_param_0,
	.param .b64 vprintf_param_1
)
;
// _ZZ32gqa_attention_decode_kernel_implP6__halfPKS_S2_S2_S0_S0_iiiiiifE8q_shared has been demoted
// _ZZ32gqa_attention_decode_kernel_implP6__halfPKS_S2_S2_S0_S0_iiiiiifE12partial_sums has been demoted
.extern .shared .align 16 .b8 shared_mem[];
.global .align 1 .b8 $str[56] = {10, 91, 65, 84, 84, 69, 78, 84, 73, 79, 78, 32, 68, 69, 66, 85, 71, 93, 32, 99, 97, 99, 104, 101, 95, 108, 101, 110, 61, 37, 100, 44, 32, 113, 95, 104, 101, 97, 100, 61, 37, 100, 44, 32, 107, 118, 95, 104, 101, 97, 100, 61, 37, 100, 10};
.global .align 1 .b8 $str$1[40] = {32, 32, 81, 91, 48, 58, 53, 93, 58, 32, 37, 46, 52, 102, 44, 32, 37, 46, 52, 102, 44, 32, 37, 46, 52, 102, 44, 32, 37, 46, 52, 102, 44, 32, 37, 46, 52, 102, 10};
.global .align 1 .b8 $str$2[45] = {32, 32, 81, 32, 109, 97, 103, 110, 105, 116, 117, 100, 101, 58, 32, 37, 46, 52, 102, 32, 40, 110, 111, 114, 109, 32, 111, 102, 32, 54, 52, 45, 100, 105, 109, 32, 118, 101, 99, 116, 111, 114, 41, 10};
.global .align 1 .b8 $str$3[48] = {32, 32, 75, 95, 99, 117, 114, 114, 101, 110, 116, 91, 48, 58, 53, 93, 58, 32, 37, 46, 52, 102, 44, 32, 37, 46, 52, 102, 44, 32, 37, 46, 52, 102, 44, 32, 37, 46, 52, 102, 44, 32, 37, 46, 52, 102, 10};
.global .align 1 .b8 $str$4[21] = {32, 32, 75, 32, 109, 97, 103, 110, 105, 116, 117, 100, 101, 58, 32, 37, 46, 52, 102, 10};
.global .align 1 .b8 $str$5[43] = {32, 32, 85, 110, 115, 99, 97, 108, 101, 100, 32, 81, 194, 183, 75, 58, 32, 37, 46, 52, 102, 32, 40, 98, 101, 102, 111, 114, 101, 32, 115, 99, 97, 108, 101, 61, 37, 46, 52, 102, 41, 10};
.global .align 1 .b8 $str$6[46] = {32, 32, 68, 69, 66, 85, 71, 58, 32, 99, 97, 99, 104, 101, 95, 108, 101, 110, 61, 37, 100, 44, 32, 115, 104, 111, 117, 108, 100, 32, 104, 97, 118, 101, 32, 37, 100, 32, 115, 99, 111, 114, 101, 115, 10};
.global .align 1 .b8 $str$7[32] = {32, 32, 83, 99, 97, 108, 101, 100, 32, 115, 99, 111, 114, 101, 115, 32, 40, 97, 102, 116, 101, 114, 32, 115, 99, 97, 108, 101, 41, 58, 32};
.global .align 1 .b8 $str$8[11] = {91, 37, 100, 93, 61, 37, 46, 52, 102, 32};
.global .align 1 .b8 $str$9[27] = {10, 32, 32, 77, 97, 120, 32, 115, 99, 97, 108, 101, 100, 32, 115, 99, 111, 114, 101, 58, 32, 37, 46, 52, 102, 10};
.global .align 1 .b8 $str$10[38] = {32, 32, 83, 111, 102, 116, 109, 97, 120, 32, 115, 117, 109, 58, 32, 37, 46, 54, 102, 32, 40, 115, 104, 111, 117, 108, 100, 32, 98, 101, 32, 126, 49, 46, 48, 41, 10};
.global .align 1 .b8 $str$11[39] = {32, 32, 65, 116, 116, 101, 110, 116, 105, 111, 110, 32, 119, 101, 105, 103, 104, 116, 115, 32, 40, 115, 104, 111, 117, 108, 100, 32, 104, 97, 118, 101, 32, 37, 100, 41, 58, 32};
.global .align 1 .b8 $str$12[38] = {10, 32, 32, 87, 101, 105, 103, 104, 116, 32, 115, 117, 109, 58, 32, 37, 46, 54, 102, 32, 40, 115, 104, 111, 117, 108, 100, 32, 98, 101, 32, 126, 49, 46, 48, 41, 10};
.global .align 1 .b8 $str$13[53] = {10, 91, 80, 69, 69, 82, 95, 82, 69, 86, 73, 69, 87, 93, 32, 61, 61, 61, 32, 84, 69, 83, 84, 32, 51, 58, 32, 83, 79, 70, 84, 77, 65, 88, 32, 86, 69, 82, 73, 70, 73, 67, 65, 84, 73, 79, 78, 32, 61, 61, 61, 10};
.global .align 1 .b8 $str$14[35] = {91, 80, 69, 69, 82, 95, 82, 69, 86, 73, 69, 87, 93, 32, 83, 111, 102, 116, 109, 97, 120, 32, 83, 116, 97, 116, 105, 115, 116, 105, 99, 115, 58, 10};
.global .align 1 .b8 $str$15[54] = {32, 32, 83, 117, 109, 32, 98, 101, 102, 111, 114, 101, 32, 110, 111, 114, 109, 58, 32, 37, 46, 54, 102, 32, 40, 84, 101, 97, 109, 32, 65, 108, 112, 104, 97, 32, 114, 101, 112, 111, 114, 116, 101, 100, 58, 32, 126, 49, 46, 57, 55, 41, 10};
.global .align 1 .b8 $str$16[41] = {32, 32, 83, 117, 109, 32, 97, 102, 116, 101, 114, 32, 110, 111, 114, 109, 58, 32, 32, 37, 46, 54, 102, 32, 40, 115, 104, 111, 117, 108, 100, 32, 98, 101, 32, 49, 46, 48, 41, 10};
.global .align 1 .b8 $str$17[24] = {10, 91, 80, 69, 69, 82, 95, 82, 69, 86, 73, 69, 87, 93, 32, 67, 104, 101, 99, 107, 115, 58, 10};
.global .align 1 .b8 $str$18[9] = {226, 156, 133, 32, 80, 65, 83, 83};
.global .align 1 .b8 $str$19[9] = {226, 157, 140, 32, 70, 65, 73, 76};
.global .align 1 .b8 $str$20[38] = {32, 32, 87, 101, 105, 103, 104, 116, 32, 115, 117, 109, 32, 226, 137, 136, 32, 49, 46, 48, 58, 32, 37, 115, 32, 40, 100, 105, 102, 102, 61, 37, 46, 54, 102, 41, 10};
.global .align 1 .b8 $str$21[34] = {10, 91, 80, 69, 69, 82, 95, 82, 69, 86, 73, 69, 87, 93, 32, 84, 101, 115, 116, 32, 51, 32, 82, 101, 115, 117, 108, 116, 58, 32, 37, 115, 10};
.global .align 1 .b8 $str$22[16] = {226, 156, 133, 32, 84, 69, 83, 84, 32, 80, 65, 83, 83, 69, 68};
.global .align 1 .b8 $str$23[16] = {226, 157, 140, 32, 84, 69, 83, 84, 32, 70, 65, 73, 76, 69, 68};
.global .align 1 .b8 $str$24[37] = {91, 80, 69, 69, 82, 95, 82, 69, 86, 73, 69, 87, 93, 32, 84, 101, 97, 109, 32, 65, 108, 112, 104, 97, 32, 67, 108, 97, 105, 109, 58, 32, 37, 115, 10, 10};
.global .align 1 .b8 $str$25[13] = {86, 69, 82, 73, 70, 73, 69, 68, 32, 226, 156, 133};
.global .align 1 .b8 $str$26[13] = {68, 73, 83, 80, 85, 84, 69, 68, 32, 226, 157, 140};
.global .align 1 .b8 $str$27[42] = {32, 32, 86, 95, 99, 117, 114, 114, 101, 110, 116, 91, 37, 100, 93, 58, 32, 37, 46, 52, 102, 44, 32, 111, 117, 116, 95, 118, 97, 108, 91, 37, 100, 93, 58, 32, 37, 46, 52, 102, 10};

.visible .entry _Z32gqa_attention_decode_kernel_implP6__halfPKS_S2_S2_S0_S0_iiiiiif(
	.param .u64 .ptr .align 1 _Z32gqa_attention_decode_kernel_implP6__halfPKS_S2_S2_S0_S0_iiiiiif_param_0,
	.param .u64 .ptr .align 1 _Z32gqa_attention_decode_kernel_implP6__halfPKS_S2_S2_S0_S0_iiiiiif_param_1,
	.param .u64 .ptr .align 1 _Z32gqa_attention_decode_kernel_implP6__halfPKS_S2_S2_S0_S0_iiiiiif_param_2,
	.param .u64 .ptr .align 1 _Z32gqa_attention_decode_kernel_implP6__halfPKS_S2_S2_S0_S0_iiiiiif_param_3,
	.param .u64 .ptr .align 1 _Z32gqa_attention_decode_kernel_implP6__halfPKS_S2_S2_S0_S0_iiiiiif_param_4,
	.param .u64 .ptr .align 1 _Z32gqa_attention_decode_kernel_implP6__halfPKS_S2_S2_S0_S0_iiiiiif_param_5,
	.param .u32 _Z32gqa_attention_decode_kernel_implP6__halfPKS_S2_S2_S0_S0_iiiiiif_param_6,
	.param .u32 _Z32gqa_attention_decode_kernel_implP6__halfPKS_S2_S2_S0_S0_iiiiiif_param_7,
	.param .u32 _Z32gqa_attention_decode_kernel_implP6__halfPKS_S2_S2_S0_S0_iiiiiif_param_8,
	.param .u32 _Z32gqa_attention_decode_kernel_implP6__halfPKS_S2_S2_S0_S0_iiiiiif_param_9,
	.param .u32 _Z32gqa_attention_decode_kernel_implP6__halfPKS_S2_S2_S0_S0_iiiiiif_param_10,
	.param .u32 _Z32gqa_attention_decode_kernel_implP6__halfPKS_S2_S2_S0_S0_iiiiiif_param_11,
	.param .f32 _Z32gqa_attention_decode_kernel_implP6__halfPKS_S2_S2_S0_S0_iiiiiif_param_12
)
{
	.local .align 8 .b8 	__local_depot0[40];
	.reg .b64 	%SP;
	.reg .b64 	%SPL;
	.reg .pred 	%p<104>;
	.reg .b16 	%rs<135>;
	.reg .b32 	%r<355>;
	.reg .b32 	%f<674>;
	.reg .b64 	%rd<166>;
	.reg .b64 	%fd<28>;
	// demoted variable
	.shared .align 4 .b8 _ZZ32gqa_attention_decode_kernel_implP6__halfPKS_S2_S2_S0_S0_iiiiiifE8q_shared[256];
	// demoted variable
	.shared .align 4 .b8 _ZZ32gqa_attention_decode_kernel_implP6__halfPKS_S2_S2_S0_S0_iiiiiifE12partial_sums[1024];
	mov.u64 	%SPL, __local_depot0;
	cvta.local.u64 	%SP, %SPL;
	ld.param.u64 	%rd16, [_Z32gqa_attention_decode_kernel_implP6__halfPKS_S2_S2_S0_S0_iiiiiif_param_1];
	ld.param.u64 	%rd19, [_Z32gqa_attention_decode_kernel_implP6__halfPKS_S2_S2_S0_S0_iiiiiif_param_2];
	ld.param.u64 	%rd18, [_Z32gqa_attention_decode_kernel_implP6__halfPKS_S2_S2_S0_S0_iiiiiif_param_4];
	ld.param.u64 	%rd20, [_Z32gqa_attention_decode_kernel_implP6__halfPKS_S2_S2_S0_S0_iiiiiif_param_5];
	ld.param.u32 	%r126, [_Z32gqa_attention_decode_kernel_implP6__halfPKS_S2_S2_S0_S0_iiiiiif_param_6];
	ld.param.u32 	%r121, [_Z32gqa_attention_decode_kernel_implP6__halfPKS_S2_S2_S0_S0_iiiiiif_param_7];
	ld.param.u32 	%r122, [_Z32gqa_attention_decode_kernel_implP6__halfPKS_S2_S2_S0_S0_iiiiiif_param_8];
	ld.param.u32 	%r123, [_Z32gqa_attention_decode_kernel_implP6__halfPKS_S2_S2_S0_S0_iiiiiif_param_9];
	ld.param.u32 	%r124, [_Z32gqa_attention_decode_kernel_implP6__halfPKS_S2_S2_S0_S0_iiiiiif_param_10];
	ld.param.u32 	%r125, [_Z32gqa_attention_decode_kernel_implP6__halfPKS_S2_S2_S0_S0_iiiiiif_param_11];
	ld.param.f32 	%f97, [_Z32gqa_attention_decode_kernel_implP6__halfPKS_S2_S2_S0_S0_iiiiiif_param_12];
	cvta.to.global.u64 	%rd1, %rd20;
	cvta.to.global.u64 	%rd2, %rd18;
	cvta.to.global.u64 	%rd3, %rd19;
	add.u64 	%rd21, %SP, 0;
	add.u64 	%rd4, %SPL, 0;
	mov.u32 	%r1, %ctaid.y;
	mov.u32 	%r2, %ctaid.x;
	mov.u32 	%r348, %tid.x;
	setp.ge.s32 	%p2, %r1, %r126;
	setp.ge.s32 	%p3, %r2, %r123;
	or.pred  	%p4, %p2, %p3;
	@%p4 bra 	$L__BB0_134;
	div.s32 	%r4, %r123, %r124;
	div.s32 	%r5, %r2, %r4;
	add.s32 	%r6, %r121, 1;
	setp.ge.s32 	%p5, %r348, %r125;
	@%p5 bra 	$L__BB0_4;
	mad.lo.s32 	%r127, %r123, %r1, %r2;
	mul.lo.s32 	%r7, %r127, %r125;
	mov.u32 	%r8, %ntid.x;
	cvta.to.global.u64 	%rd5, %rd16;
	mov.u32 	%r314, %r348;
$L__BB0_3:
	add.s32 	%r128, %r314, %r7;
	mul.wide.s32 	%rd22, %r128, 2;
	add.s64 	%rd23, %rd5, %rd22;
	ld.global.u16 	%rs1, [%rd23];
	// begin inline asm
	{  cvt.f32.f16 %f98, %rs1;}

	// end inline asm
	shl.b32 	%r129, %r314, 2;
	mov.u32 	%r130, _ZZ32gqa_attention_decode_kernel_implP6__halfPKS_S2_S2_S0_S0_iiiiiifE8q_shared;
	add.s32 	%r131, %r130, %r129;
	st.shared.f32 	[%r131], %f98;
	add.s32 	%r314, %r314, %r8;
	setp.lt.s32 	%p6, %r314, %r125;
	@%p6 bra 	$L__BB0_3;
$L__BB0_4:
	bar.sync 	0;
	or.b32  	%r132, %r348, %r1;
	or.b32  	%r133, %r132, %r2;
	setp.eq.s32 	%p7, %r133, 0;
	setp.lt.s32 	%p8, %r121, 5;
	and.pred  	%p1, %p7, %p8;
	not.pred 	%p9, %p1;
	@%p9 bra 	$L__BB0_19;
	setp.lt.s32 	%p10, %r125, 1;
	mov.f32 	%f625, 0f00000000;
	@%p10 bra 	$L__BB0_18;
	add.s32 	%r135, %r125, -1;
	and.b32  	%r11, %r125, 15;
	setp.lt.u32 	%p11, %r135, 15;
	mov.f32 	%f625, 0f00000000;
	mov.b32 	%r317, 0;
	@%p11 bra 	$L__BB0_9;
	and.b32  	%r317, %r125, 2147483632;
	mov.f32 	%f625, 0f00000000;
	mov.b32 	%r315, 0;
	mov.u32 	%r138, _ZZ32gqa_attention_decode_kernel_implP6__halfPKS_S2_S2_S0_S0_iiiiiifE8q_shared;
$L__BB0_8:
	.pragma "nounroll";
	shl.b32 	%r137, %r315, 2;
	add.s32 	%r139, %r138, %r137;
	ld.shared.f32 	%f103, [%r139];
	fma.rn.f32 	%f104, %f103, %f103, %f625;
	ld.shared.f32 	%f105, [%r139+4];
	fma.rn.f32 	%f106, %f105, %f105, %f104;
	ld.shared.f32 	%f107, [%r139+8];
	fma.rn.f32 	%f108, %f107, %f107, %f106;
	ld.shared.f32 	%f109, [%r139+12];
	fma.rn.f32 	%f110, %f109, %f109, %f108;
	ld.shared.f32 	%f111, [%r139+16];
	fma.rn.f32 	%f112, %f111, %f111, %f110;
	ld.shared.f32 	%f113, [%r139+20];
	fma.rn.f32 	%f114, %f113, %f113, %f112;
	ld.shared.f32 	%f115, [%r139+24];
	fma.rn.f32 	%f116, %f115, %f115, %f114;
	ld.shared.f32 	%f117, [%r139+28];
	fma.rn.f32 	%f118, %f117, %f117, %f116;
	ld.shared.f32 	%f119, [%r139+32];
	fma.rn.f32 	%f120, %f119, %f119, %f118;
	ld.shared.f32 	%f121, [%r139+36];
	fma.rn.f32 	%f122, %f121, %f121, %f120;
	ld.shared.f32 	%f123, [%r139+40];
	fma.rn.f32 	%f124, %f123, %f123, %f122;
	ld.shared.f32 	%f125, [%r139+44];
	fma.rn.f32 	%f126, %f125, %f125, %f124;
	ld.shared.f32 	%f127, [%r139+48];
	fma.rn.f32 	%f128, %f127, %f127, %f126;
	ld.shared.f32 	%f129, [%r139+52];
	fma.rn.f32 	%f130, %f129, %f129, %f128;
	ld.shared.f32 	%f131, [%r139+56];
	fma.rn.f32 	%f132, %f131, %f131, %f130;
	ld.shared.f32 	%f133, [%r139+60];
	fma.rn.f32 	%f625, %f133, %f133, %f132;
	add.s32 	%r315, %r315, 16;
	setp.ne.s32 	%p12, %r315, %r317;
	@%p12 bra 	$L__BB0_8;
$L__BB0_9:
	setp.eq.s32 	%p13, %r11, 0;
	@%p13 bra 	$L__BB0_18;
	and.b32  	%r16, %r125, 7;
	setp.lt.u32 	%p14, %r11, 8;
	@%p14 bra 	$L__BB0_12;
	shl.b32 	%r140, %r317, 2;
	mov.u32 	%r141, _ZZ32gqa_attention_decode_kernel_implP6__halfPKS_S2_S2_S0_S0_iiiiiifE8q_shared;
	add.s32 	%r142, %r141, %r140;
	ld.shared.f32 	%f135, [%r142];
	fma.rn.f32 	%f136, %f135, %f135, %f625;
	ld.shared.f32 	%f137, [%r142+4];
	fma.rn.f32 	%f138, %f137, %f137, %f136;
	ld.shared.f32 	%f139, [%r142+8];
	fma.rn.f32 	%f140, %f139, %f139, %f138;
	ld.shared.f32 	%f141, [%r142+12];
	fma.rn.f32 	%f142, %f141, %f141, %f140;
	ld.shared.f32 	%f143, [%r142+16];
	fma.rn.f32 	%f144, %f143, %f143, %f142;
	ld.shared.f32 	%f145, [%r142+20];
	fma.rn.f32 	%f146, %f145, %f145, %f144;
	ld.shared.f32 	%f147, [%r142+24];
	fma.rn.f32 	%f148, %f147, %f147, %f146;
	ld.shared.f32 	%f149, [%r142+28];
	fma.rn.f32 	%f625, %f149, %f149, %f148;
	add.s32 	%r317, %r317, 8;
$L__BB0_12:
	setp.eq.s32 	%p15, %r16, 0;
	@%p15 bra 	$L__BB0_18;
	and.b32  	%r19, %r125, 3;
	setp.lt.u32 	%p16, %r16, 4;
	@%p16 bra 	$L__BB0_15;
	shl.b32 	%r143, %r317, 2;
	mov.u32 	%r144, _ZZ32gqa_attention_decode_kernel_implP6__halfPKS_S2_S2_S0_S0_iiiiiifE8q_shared;
	add.s32 	%r145, %r144, %r143;
	ld.shared.f32 	%f151, [%r145];
	fma.rn.f32 	%f152, %f151, %f151, %f625;
	ld.shared.f32 	%f153, [%r145+4];
	fma.rn.f32 	%f154, %f153, %f153, %f152;
	ld.shared.f32 	%f155, [%r145+8];
	fma.rn.f32 	%f156, %f155, %f155, %f154;
	ld.shared.f32 	%f157, [%r145+12];
	fma.rn.f32 	%f625, %f157, %f157, %f156;
	add.s32 	%r317, %r317, 4;
$L__BB0_15:
	setp.eq.s32 	%p17, %r19, 0;
	@%p17 bra 	$L__BB0_18;
	mov.b32 	%r320, 0;
	mov.u32 	%r148, _ZZ32gqa_attention_decode_kernel_implP6__halfPKS_S2_S2_S0_S0_iiiiiifE8q_shared;
$L__BB0_17:
	.pragma "nounroll";
	shl.b32 	%r147, %r317, 2;
	add.s32 	%r149, %r148, %r147;
	ld.shared.f32 	%f158, [%r149];
	fma.rn.f32 	%f625, %f158, %f158, %f625;
	add.s32 	%r317, %r317, 1;
	add.s32 	%r320, %r320, 1;
	setp.ne.s32 	%p18, %r320, %r19;
	@%p18 bra 	$L__BB0_17;
$L__BB0_18:
	sqrt.rn.f32 	%f159, %f625;
	st.local.v2.u32 	[%rd4], {%r121, %r2};
	st.local.u32 	[%rd4+8], %r5;
	mov.u64 	%rd24, $str;
	cvta.global.u64 	%rd25, %rd24;
	{ // callseq 0, 0
	.param .b64 param0;
	st.param.b64 	[param0], %rd25;
	.param .b64 param1;
	st.param.b64 	[param1], %rd21;
	.param .b32 retval0;
	call.uni (retval0), 
	vprintf, 
	(
	param0, 
	param1
	);
	ld.param.b32 	%r150, [retval0];
	} // callseq 0
	ld.shared.f32 	%f160, [_ZZ32gqa_attention_decode_kernel_implP6__halfPKS_S2_S2_S0_S0_iiiiiifE8q_shared];
	cvt.f64.f32 	%fd4, %f160;
	ld.shared.f32 	%f161, [_ZZ32gqa_attention_decode_kernel_implP6__halfPKS_S2_S2_S0_S0_iiiiiifE8q_shared+4];
	cvt.f64.f32 	%fd5, %f161;
	ld.shared.f32 	%f162, [_ZZ32gqa_attention_decode_kernel_implP6__halfPKS_S2_S2_S0_S0_iiiiiifE8q_shared+8];
	cvt.f64.f32 	%fd6, %f162;
	ld.shared.f32 	%f163, [_ZZ32gqa_attention_decode_kernel_implP6__halfPKS_S2_S2_S0_S0_iiiiiifE8q_shared+12];
	cvt.f64.f32 	%fd7, %f163;
	ld.shared.f32 	%f164, [_ZZ32gqa_attention_decode_kernel_implP6__halfPKS_S2_S2_S0_S0_iiiiiifE8q_shared+16];
	cvt.f64.f32 	%fd8, %f164;
	st.local.f64 	[%rd4], %fd4;
	st.local.f64 	[%rd4+8], %fd5;
	st.local.f64 	[%rd4+16], %fd6;
	st.local.f64 	[%rd4+24], %fd7;
	st.local.f64 	[%rd4+32], %fd8;
	mov.u64 	%rd27, $str$1;
	cvta.global.u64 	%rd28, %rd27;
	{ // callseq 1, 0
	.param .b64 param0;
	st.param.b64 	[param0], %rd28;
	.param .b64 param1;
	st.param.b64 	[param1], %rd21;
	.param .b32 retval0;
	call.uni (retval0), 
	vprintf, 
	(
	param0, 
	param1
	);
	ld.param.b32 	%r152, [retval0];
	} // callseq 1
	cvt.f64.f32 	%fd9, %f159;
	st.local.f64 	[%rd4], %fd9;
	mov.u64 	%rd29, $str$2;
	cvta.global.u64 	%rd30, %rd29;
	{ // callseq 2, 0
	.param .b64 param0;
	st.param.b64 	[param0], %rd30;
	.param .b64 param1;
	st.param.b64 	[param1], %rd21;
	.param .b32 retval0;
	call.uni (retval0), 
	vprintf, 
	(
	param0, 
	param1
	);
	ld.param.b32 	%r154, [retval0];
	} // callseq 2
$L__BB0_19:
	setp.gt.s32 	%p19, %r348, %r121;
	@%p19 bra 	$L__BB0_67;
	mad.lo.s32 	%r156, %r124, %r1, %r5;
	mul.lo.s32 	%r157, %r156, %r125;
	mul.wide.s32 	%rd31, %r157, 2;
	add.s64 	%rd6, %rd3, %rd31;
	cvt.f64.f32 	%fd1, %f97;
	mul.lo.s32 	%r26, %r156, %r122;
	add.s32 	%r27, %r125, -1;
	and.b32  	%r28, %r125, 15;
	and.b32  	%r29, %r125, 7;
	and.b32  	%r30, %r125, 2147483632;
	and.b32  	%r31, %r125, 3;
	mov.u32 	%r321, %r348;
$L__BB0_21:
	setp.lt.s32 	%p20, %r321, %r121;
	@%p20 bra 	$L__BB0_52;
	setp.lt.s32 	%p21, %r125, 1;
	mov.f32 	%f649, 0f00000000;
	@%p21 bra 	$L__BB0_36;
	setp.lt.u32 	%p22, %r27, 15;
	mov.f32 	%f649, 0f00000000;
	mov.b32 	%r325, 0;
	@%p22 bra 	$L__BB0_26;
	mov.f32 	%f649, 0f00000000;
	mov.b32 	%r323, 0;
$L__BB0_25:
	.pragma "nounroll";
	mul.wide.s32 	%rd32, %r323, 2;
	add.s64 	%rd33, %rd6, %rd32;
	ld.global.u16 	%rs2, [%rd33];
	// begin inline asm
	{  cvt.f32.f16 %f169, %rs2;}

	// end inline asm
	shl.b32 	%r160, %r323, 2;
	mov.u32 	%r161, _ZZ32gqa_attention_decode_kernel_implP6__halfPKS_S2_S2_S0_S0_iiiiiifE8q_shared;
	add.s32 	%r162, %r161, %r160;
	ld.shared.f32 	%f185, [%r162];
	fma.rn.f32 	%f186, %f169, %f185, %f649;
	ld.global.u16 	%rs3, [%rd33+2];
	// begin inline asm
	{  cvt.f32.f16 %f170, %rs3;}

	// end inline asm
	ld.shared.f32 	%f187, [%r162+4];
	fma.rn.f32 	%f188, %f170, %f187, %f186;
	ld.global.u16 	%rs4, [%rd33+4];
	// begin inline asm
	{  cvt.f32.f16 %f171, %rs4;}

	// end inline asm
	ld.shared.f32 	%f189, [%r162+8];
	fma.rn.f32 	%f190, %f171, %f189, %f188;
	ld.global.u16 	%rs5, [%rd33+6];
	// begin inline asm
	{  cvt.f32.f16 %f172, %rs5;}

	// end inline asm
	ld.shared.f32 	%f191, [%r162+12];
	fma.rn.f32 	%f192, %f172, %f191, %f190;
	ld.global.u16 	%rs6, [%rd33+8];
	// begin inline asm
	{  cvt.f32.f16 %f173, %rs6;}

	// end inline asm
	ld.shared.f32 	%f193, [%r162+16];
	fma.rn.f32 	%f194, %f173, %f193, %f192;
	ld.global.u16 	%rs7, [%rd33+10];
	// begin inline asm
	{  cvt.f32.f16 %f174, %rs7;}

	// end inline asm
	ld.shared.f32 	%f195, [%r162+20];
	fma.rn.f32 	%f196, %f174, %f195, %f194;
	ld.global.u16 	%rs8, [%rd33+12];
	// begin inline asm
	{  cvt.f32.f16 %f175, %rs8;}

	// end inline asm
	ld.shared.f32 	%f197, [%r162+24];
	fma.rn.f32 	%f198, %f175, %f197, %f196;
	ld.global.u16 	%rs9, [%rd33+14];
	// begin inline asm
	{  cvt.f32.f16 %f176, %rs9;}

	// end inline asm
	ld.shared.f32 	%f199, [%r162+28];
	fma.rn.f32 	%f200, %f176, %f199, %f198;
	ld.global.u16 	%rs10, [%rd33+16];
	// begin inline asm
	{  cvt.f32.f16 %f177, %rs10;}

	// end inline asm
	ld.shared.f32 	%f201, [%r162+32];
	fma.rn.f32 	%f202, %f177, %f201, %f200;
	ld.global.u16 	%rs11, [%rd33+18];
	// begin inline asm
	{  cvt.f32.f16 %f178, %rs11;}

	// end inline asm
	ld.shared.f32 	%f203, [%r162+36];
	fma.rn.f32 	%f204, %f178, %f203, %f202;
	ld.global.u16 	%rs12, [%rd33+20];
	// begin inline asm
	{  cvt.f32.f16 %f179, %rs12;}

	// end inline asm
	ld.shared.f32 	%f205, [%r162+40];
	fma.rn.f32 	%f206, %f179, %f205, %f204;
	ld.global.u16 	%rs13, [%rd33+22];
	// begin inline asm
	{  cvt.f32.f16 %f180, %rs13;}

	// end inline asm
	ld.shared.f32 	%f207, [%r162+44];
	fma.rn.f32 	%f208, %f180, %f207, %f206;
	ld.global.u16 	%rs14, [%rd33+24];
	// begin inline asm
	{  cvt.f32.f16 %f181, %rs14;}

	// end inline asm
	ld.shared.f32 	%f209, [%r162+48];
	fma.rn.f32 	%f210, %f181, %f209, %f208;
	ld.global.u16 	%rs15, [%rd33+26];
	// begin inline asm
	{  cvt.f32.f16 %f182, %rs15;}

	// end inline asm
	ld.shared.f32 	%f211, [%r162+52];
	fma.rn.f32 	%f212, %f182, %f211, %f210;
	ld.global.u16 	%rs16, [%rd33+28];
	// begin inline asm
	{  cvt.f32.f16 %f183, %rs16;}

	// end inline asm
	ld.shared.f32 	%f213, [%r162+56];
	fma.rn.f32 	%f214, %f183, %f213, %f212;
	ld.global.u16 	%rs17, [%rd33+30];
	// begin inline asm
	{  cvt.f32.f16 %f184, %rs17;}

	// end inline asm
	ld.shared.f32 	%f215, [%r162+60];
	fma.rn.f32 	%f649, %f184, %f215, %f214;
	add.s32 	%r323, %r323, 16;
	setp.ne.s32 	%p23, %r323, %r30;
	mov.u32 	%r325, %r30;
	@%p23 bra 	$L__BB0_25;
$L__BB0_26:
	setp.eq.s32 	%p24, %r28, 0;
	@%p24 bra 	$L__BB0_36;
	add.s32 	%r163, %r28, -1;
	setp.lt.u32 	%p25, %r163, 7;
	@%p25 bra 	$L__BB0_29;
	mul.wide.u32 	%rd34, %r325, 2;
	add.s64 	%rd35, %rd6, %rd34;
	ld.global.u16 	%rs18, [%rd35];
	// begin inline asm
	{  cvt.f32.f16 %f217, %rs18;}

	// end inline asm
	shl.b32 	%r164, %r325, 2;
	mov.u32 	%r165, _ZZ32gqa_attention_decode_kernel_implP6__halfPKS_S2_S2_S0_S0_iiiiiifE8q_shared;
	add.s32 	%r166, %r165, %r164;
	ld.shared.f32 	%f225, [%r166];
	fma.rn.f32 	%f226, %f217, %f225, %f649;
	ld.global.u16 	%rs19, [%rd35+2];
	// begin inline asm
	{  cvt.f32.f16 %f218, %rs19;}

	// end inline asm
	ld.shared.f32 	%f227, [%r166+4];
	fma.rn.f32 	%f228, %f218, %f227, %f226;
	ld.global.u16 	%rs20, [%rd35+4];
	// begin inline asm
	{  cvt.f32.f16 %f219, %rs20;}

	// end inline asm
	ld.shared.f32 	%f229, [%r166+8];
	fma.rn.f32 	%f230, %f219, %f229, %f228;
	ld.global.u16 	%rs21, [%rd35+6];
	// begin inline asm
	{  cvt.f32.f16 %f220, %rs21;}

	// end inline asm
	ld.shared.f32 	%f231, [%r166+12];
	fma.rn.f32 	%f232, %f220, %f231, %f230;
	ld.global.u16 	%rs22, [%rd35+8];
	// begin inline asm
	{  cvt.f32.f16 %f221, %rs22;}

	// end inline asm
	ld.shared.f32 	%f233, [%r166+16];
	fma.rn.f32 	%f234, %f221, %f233, %f232;
	ld.global.u16 	%rs23, [%rd35+10];
	// begin inline asm
	{  cvt.f32.f16 %f222, %rs23;}

	// end inline asm
	ld.shared.f32 	%f235, [%r166+20];
	fma.rn.f32 	%f236, %f222, %f235, %f234;
	ld.global.u16 	%rs24, [%rd35+12];
	// begin inline asm
	{  cvt.f32.f16 %f223, %rs24;}

	// end inline asm
	ld.shared.f32 	%f237, [%r166+24];
	fma.rn.f32 	%f238, %f223, %f237, %f236;
	ld.global.u16 	%rs25, [%rd35+14];
	// begin inline asm
	{  cvt.f32.f16 %f224, %rs25;}

	// end inline asm
	ld.shared.f32 	%f239, [%r166+28];
	fma.rn.f32 	%f649, %f224, %f239, %f238;
	add.s32 	%r325, %r325, 8;
$L__BB0_29:
	setp.eq.s32 	%p26, %r29, 0;
	@%p26 bra 	$L__BB0_36;
	add.s32 	%r167, %r29, -1;
	setp.lt.u32 	%p27, %r167, 3;
	@%p27 bra 	$L__BB0_32;
	mul.wide.s32 	%rd36, %r325, 2;
	add.s64 	%rd37, %rd6, %rd36;
	ld.global.u16 	%rs26, [%rd37];
	// begin inline asm
	{  cvt.f32.f16 %f241, %rs26;}

	// end inline asm
	shl.b32 	%r168, %r325, 2;
	mov.u32 	%r169, _ZZ32gqa_attention_decode_kernel_implP6__halfPKS_S2_S2_S0_S0_iiiiiifE8q_shared;
	add.s32 	%r170, %r169, %r168;
	ld.shared.f32 	%f245, [%r170];
	fma.rn.f32 	%f246, %f241, %f245, %f649;
	ld.global.u16 	%rs27, [%rd37+2];
	// begin inline asm
	{  cvt.f32.f16 %f242, %rs27;}

	// end inline asm
	ld.shared.f32 	%f247, [%r170+4];
	fma.rn.f32 	%f248, %f242, %f247, %f246;
	ld.global.u16 	%rs28, [%rd37+4];
	// begin inline asm
	{  cvt.f32.f16 %f243, %rs28;}

	// end inline asm
	ld.shared.f32 	%f249, [%r170+8];
	fma.rn.f32 	%f250, %f243, %f249, %f248;
	ld.global.u16 	%rs29, [%rd37+6];
	// begin inline asm
	{  cvt.f32.f16 %f244, %rs29;}

	// end inline asm
	ld.shared.f32 	%f251, [%r170+12];
	fma.rn.f32 	%f649, %f244, %f251, %f250;
	add.s32 	%r325, %r325, 4;
$L__BB0_32:
	setp.eq.s32 	%p28, %r31, 0;
	@%p28 bra 	$L__BB0_36;
	setp.eq.s32 	%p29, %r31, 1;
	mul.wide.s32 	%rd38, %r325, 2;
	add.s64 	%rd7, %rd6, %rd38;
	ld.global.u16 	%rs30, [%rd7];
	// begin inline asm
	{  cvt.f32.f16 %f252, %rs30;}

	// end inline asm
	shl.b32 	%r171, %r325, 2;
	mov.u32 	%r172, _ZZ32gqa_attention_decode_kernel_implP6__halfPKS_S2_S2_S0_S0_iiiiiifE8q_shared;
	add.s32 	%r43, %r172, %r171;
	ld.shared.f32 	%f253, [%r43];
	fma.rn.f32 	%f649, %f252, %f253, %f649;
	@%p29 bra 	$L__BB0_36;
	setp.eq.s32 	%p30, %r31, 2;
	ld.global.u16 	%rs31, [%rd7+2];
	// begin inline asm
	{  cvt.f32.f16 %f254, %rs31;}

	// end inline asm
	ld.shared.f32 	%f255, [%r43+4];
	fma.rn.f32 	%f649, %f254, %f255, %f649;
	@%p30 bra 	$L__BB0_36;
	ld.global.u16 	%rs32, [%rd7+4];
	// begin inline asm
	{  cvt.f32.f16 %f256, %rs32;}

	// end inline asm
	ld.shared.f32 	%f257, [%r43+8];
	fma.rn.f32 	%f649, %f256, %f257, %f649;
$L__BB0_36:
	@%p9 bra 	$L__BB0_66;
	ld.global.u16 	%rs33, [%rd6];
	// begin inline asm
	{  cvt.f32.f16 %f258, %rs33;}

	// end inline asm
	cvt.f64.f32 	%fd10, %f258;
	ld.global.u16 	%rs34, [%rd6+2];
	// begin inline asm
	{  cvt.f32.f16 %f259, %rs34;}

	// end inline asm
	cvt.f64.f32 	%fd11, %f259;
	ld.global.u16 	%rs35, [%rd6+4];
	// begin inline asm
	{  cvt.f32.f16 %f260, %rs35;}

	// end inline asm
	cvt.f64.f32 	%fd12, %f260;
	ld.global.u16 	%rs36, [%rd6+6];
	// begin inline asm
	{  cvt.f32.f16 %f261, %rs36;}

	// end inline asm
	cvt.f64.f32 	%fd13, %f261;
	ld.global.u16 	%rs37, [%rd6+8];
	// begin inline asm
	{  cvt.f32.f16 %f262, %rs37;}

	// end inline asm
	cvt.f64.f32 	%fd14, %f262;
	st.local.f64 	[%rd4], %fd10;
	st.local.f64 	[%rd4+8], %fd11;
	st.local.f64 	[%rd4+16], %fd12;
	st.local.f64 	[%rd4+24], %fd13;
	st.local.f64 	[%rd4+32], %fd14;
	mov.u64 	%rd39, $str$3;
	cvta.global.u64 	%rd40, %rd39;
	add.u64 	%rd41, %SP, 0;
	{ // callseq 3, 0
	.param .b64 param0;
	st.param.b64 	[param0], %rd40;
	.param .b64 param1;
	st.param.b64 	[param1], %rd41;
	.param .b32 retval0;
	call.uni (retval0), 
	vprintf, 
	(
	param0, 
	param1
	);
	ld.param.b32 	%r173, [retval0];
	} // callseq 3
	mov.f32 	%f642, 0f00000000;
	@%p21 bra 	$L__BB0_51;
	setp.lt.u32 	%p33, %r27, 15;
	mov.f32 	%f642, 0f00000000;
	mov.b32 	%r329, 0;
	@%p33 bra 	$L__BB0_41;
	mov.f32 	%f642, 0f00000000;
	mov.b32 	%r327, 0;
$L__BB0_40:
	.pragma "nounroll";
	shl.b32 	%r177, %r327, 1;
	cvt.u64.u32 	%rd42, %r177;
	add.s64 	%rd43, %rd6, %rd42;
	ld.global.u16 	%rs38, [%rd43];
	// begin inline asm
	{  cvt.f32.f16 %f267, %rs38;}

	// end inline asm
	fma.rn.f32 	%f283, %f267, %f267, %f642;
	ld.global.u16 	%rs39, [%rd43+2];
	// begin inline asm
	{  cvt.f32.f16 %f268, %rs39;}

	// end inline asm
	fma.rn.f32 	%f284, %f268, %f268, %f283;
	ld.global.u16 	%rs40, [%rd43+4];
	// begin inline asm
	{  cvt.f32.f16 %f269, %rs40;}

	// end inline asm
	fma.rn.f32 	%f285, %f269, %f269, %f284;
	ld.global.u16 	%rs41, [%rd43+6];
	// begin inline asm
	{  cvt.f32.f16 %f270, %rs41;}

	// end inline asm
	fma.rn.f32 	%f286, %f270, %f270, %f285;
	ld.global.u16 	%rs42, [%rd43+8];
	// begin inline asm
	{  cvt.f32.f16 %f271, %rs42;}

	// end inline asm
	fma.rn.f32 	%f287, %f271, %f271, %f286;
	ld.global.u16 	%rs43, [%rd43+10];
	// begin inline asm
	{  cvt.f32.f16 %f272, %rs43;}

	// end inline asm
	fma.rn.f32 	%f288, %f272, %f272, %f287;
	ld.global.u16 	%rs44, [%rd43+12];
	// begin inline asm
	{  cvt.f32.f16 %f273, %rs44;}

	// end inline asm
	fma.rn.f32 	%f289, %f273, %f273, %f288;
	ld.global.u16 	%rs45, [%rd43+14];
	// begin inline asm
	{  cvt.f32.f16 %f274, %rs45;}

	// end inline asm
	fma.rn.f32 	%f290, %f274, %f274, %f289;
	ld.global.u16 	%rs46, [%rd43+16];
	// begin inline asm
	{  cvt.f32.f16 %f275, %rs46;}

	// end inline asm
	fma.rn.f32 	%f291, %f275, %f275, %f290;
	ld.global.u16 	%rs47, [%rd43+18];
	// begin inline asm
	{  cvt.f32.f16 %f276, %rs47;}

	// end inline asm
	fma.rn.f32 	%f292, %f276, %f276, %f291;
	ld.global.u16 	%rs48, [%rd43+20];
	// begin inline asm
	{  cvt.f32.f16 %f277, %rs48;}

	// end inline asm
	fma.rn.f32 	%f293, %f277, %f277, %f292;
	ld.global.u16 	%rs49, [%rd43+22];
	// begin inline asm
	{  cvt.f32.f16 %f278, %rs49;}

	// end inline asm
	fma.rn.f32 	%f294, %f278, %f278, %f293;
	ld.global.u16 	%rs50, [%rd43+24];
	// begin inline asm
	{  cvt.f32.f16 %f279, %rs50;}

	// end inline asm
	fma.rn.f32 	%f295, %f279, %f279, %f294;
	ld.global.u16 	%rs51, [%rd43+26];
	// begin inline asm
	{  cvt.f32.f16 %f280, %rs51;}

	// end inline asm
	fma.rn.f32 	%f296, %f280, %f280, %f295;
	ld.global.u16 	%rs52, [%rd43+28];
	// begin inline asm
	{  cvt.f32.f16 %f281, %rs52;}

	// end inline asm
	fma.rn.f32 	%f297, %f281, %f281, %f296;
	ld.global.u16 	%rs53, [%rd43+30];
	// begin inline asm
	{  cvt.f32.f16 %f282, %rs53;}

	// end inline asm
	fma.rn.f32 	%f642, %f282, %f282, %f297;
	add.s32 	%r327, %r327, 16;
	setp.ne.s32 	%p34, %r327, %r30;
	mov.u32 	%r329, %r30;
	@%p34 bra 	$L__BB0_40;
$L__BB0_41:
	setp.eq.s32 	%p35, %r28, 0;
	@%p35 bra 	$L__BB0_51;
	add.s32 	%r178, %r28, -1;
	setp.lt.u32 	%p36, %r178, 7;
	@%p36 bra 	$L__BB0_44;
	mul.wide.u32 	%rd44, %r329, 2;
	add.s64 	%rd45, %rd6, %rd44;
	ld.global.u16 	%rs54, [%rd45];
	// begin inline asm
	{  cvt.f32.f16 %f299, %rs54;}

	// end inline asm
	fma.rn.f32 	%f307, %f299, %f299, %f642;
	ld.global.u16 	%rs55, [%rd45+2];
	// begin inline asm
	{  cvt.f32.f16 %f300, %rs55;}

	// end inline asm
	fma.rn.f32 	%f308, %f300, %f300, %f307;
	ld.global.u16 	%rs56, [%rd45+4];
	// begin inline asm
	{  cvt.f32.f16 %f301, %rs56;}

	// end inline asm
	fma.rn.f32 	%f309, %f301, %f301, %f308;
	ld.global.u16 	%rs57, [%rd45+6];
	// begin inline asm
	{  cvt.f32.f16 %f302, %rs57;}

	// end inline asm
	fma.rn.f32 	%f310, %f302, %f302, %f309;
	ld.global.u16 	%rs58, [%rd45+8];
	// begin inline asm
	{  cvt.f32.f16 %f303, %rs58;}

	// end inline asm
	fma.rn.f32 	%f311, %f303, %f303, %f310;
	ld.global.u16 	%rs59, [%rd45+10];
	// begin inline asm
	{  cvt.f32.f16 %f304, %rs59;}

	// end inline asm
	fma.rn.f32 	%f312, %f304, %f304, %f311;
	ld.global.u16 	%rs60, [%rd45+12];
	// begin inline asm
	{  cvt.f32.f16 %f305, %rs60;}

	// end inline asm
	fma.rn.f32 	%f313, %f305, %f305, %f312;
	ld.global.u16 	%rs61, [%rd45+14];
	// begin inline asm
	{  cvt.f32.f16 %f306, %rs61;}

	// end inline asm
	fma.rn.f32 	%f642, %f306, %f306, %f313;
	add.s32 	%r329, %r329, 8;
$L__BB0_44:
	setp.eq.s32 	%p37, %r29, 0;
	@%p37 bra 	$L__BB0_51;
	add.s32 	%r179, %r29, -1;
	setp.lt.u32 	%p38, %r179, 3;
	@%p38 bra 	$L__BB0_47;
	mul.wide.u32 	%rd46, %r329, 2;
	add.s64 	%rd47, %rd6, %rd46;
	ld.global.u16 	%rs62, [%rd47];
	// begin inline asm
	{  cvt.f32.f16 %f315, %rs62;}

	// end inline asm
	fma.rn.f32 	%f319, %f315, %f315, %f642;
	ld.global.u16 	%rs63, [%rd47+2];
	// begin inline asm
	{  cvt.f32.f16 %f316, %rs63;}

	// end inline asm
	fma.rn.f32 	%f320, %f316, %f316, %f319;
	ld.global.u16 	%rs64, [%rd47+4];
	// begin inline asm
	{  cvt.f32.f16 %f317, %rs64;}

	// end inline asm
	fma.rn.f32 	%f321, %f317, %f317, %f320;
	ld.global.u16 	%rs65, [%rd47+6];
	// begin inline asm
	{  cvt.f32.f16 %f318, %rs65;}

	// end inline asm
	fma.rn.f32 	%f642, %f318, %f318, %f321;
	add.s32 	%r329, %r329, 4;
$L__BB0_47:
	setp.eq.s32 	%p39, %r31, 0;
	@%p39 bra 	$L__BB0_51;
	setp.eq.s32 	%p40, %r31, 1;
	mul.wide.u32 	%rd48, %r329, 2;
	add.s64 	%rd8, %rd6, %rd48;
	ld.global.u16 	%rs66, [%rd8];
	// begin inline asm
	{  cvt.f32.f16 %f322, %rs66;}

	// end inline asm
	fma.rn.f32 	%f642, %f322, %f322, %f642;
	@%p40 bra 	$L__BB0_51;
	setp.eq.s32 	%p41, %r31, 2;
	ld.global.u16 	%rs67, [%rd8+2];
	// begin inline asm
	{  cvt.f32.f16 %f323, %rs67;}

	// end inline asm
	fma.rn.f32 	%f642, %f323, %f323, %f642;
	@%p41 bra 	$L__BB0_51;
	ld.global.u16 	%rs68, [%rd8+4];
	// begin inline asm
	{  cvt.f32.f16 %f324, %rs68;}

	// end inline asm
	fma.rn.f32 	%f642, %f324, %f324, %f642;
$L__BB0_51:
	sqrt.rn.f32 	%f325, %f642;
	cvt.f64.f32 	%fd15, %f325;
	st.local.f64 	[%rd4], %fd15;
	mov.u64 	%rd49, $str$4;
	cvta.global.u64 	%rd50, %rd49;
	add.u64 	%rd51, %SP, 0;
	{ // callseq 4, 0
	.param .b64 param0;
	st.param.b64 	[param0], %rd50;
	.param .b64 param1;
	st.param.b64 	[param1], %rd51;
	.param .b32 retval0;
	call.uni (retval0), 
	vprintf, 
	(
	param0, 
	param1
	);
	ld.param.b32 	%r180, [retval0];
	} // callseq 4
	cvt.f64.f32 	%fd16, %f649;
	st.local.f64 	[%rd4], %fd16;
	st.local.f64 	[%rd4+8], %fd1;
	mov.u64 	%rd52, $str$5;
	cvta.global.u64 	%rd53, %rd52;
	{ // callseq 5, 0
	.param .b64 param0;
	st.param.b64 	[param0], %rd53;
	.param .b64 param1;
	st.param.b64 	[param1], %rd51;
	.param .b32 retval0;
	call.uni (retval0), 
	vprintf, 
	(
	param0, 
	param1
	);
	ld.param.b32 	%r182, [retval0];
	} // callseq 5
	bra.uni 	$L__BB0_66;
$L__BB0_52:
	setp.lt.s32 	%p42, %r125, 1;
	mov.f32 	%f649, 0f00000000;
	@%p42 bra 	$L__BB0_66;
	setp.lt.u32 	%p43, %r27, 15;
	add.s32 	%r185, %r26, %r321;
	mul.lo.s32 	%r33, %r185, %r125;
	mov.f32 	%f649, 0f00000000;
	mov.b32 	%r332, 0;
	@%p43 bra 	$L__BB0_56;
	mov.f32 	%f649, 0f00000000;
	mov.b32 	%r322, 0;
$L__BB0_55:
	.pragma "nounroll";
	add.s32 	%r187, %r322, %r33;
	mul.wide.s32 	%rd54, %r187, 2;
	add.s64 	%rd55, %rd2, %rd54;
	ld.global.u16 	%rs69, [%rd55];
	// begin inline asm
	{  cvt.f32.f16 %f330, %rs69;}

	// end inline asm
	shl.b32 	%r188, %r322, 2;
	mov.u32 	%r189, _ZZ32gqa_attention_decode_kernel_implP6__halfPKS_S2_S2_S0_S0_iiiiiifE8q_shared;
	add.s32 	%r190, %r189, %r188;
	ld.shared.f32 	%f346, [%r190];
	fma.rn.f32 	%f347, %f330, %f346, %f649;
	ld.global.u16 	%rs70, [%rd55+2];
	// begin inline asm
	{  cvt.f32.f16 %f331, %rs70;}

	// end inline asm
	ld.shared.f32 	%f348, [%r190+4];
	fma.rn.f32 	%f349, %f331, %f348, %f347;
	ld.global.u16 	%rs71, [%rd55+4];
	// begin inline asm
	{  cvt.f32.f16 %f332, %rs71;}

	// end inline asm
	ld.shared.f32 	%f350, [%r190+8];
	fma.rn.f32 	%f351, %f332, %f350, %f349;
	ld.global.u16 	%rs72, [%rd55+6];
	// begin inline asm
	{  cvt.f32.f16 %f333, %rs72;}

	// end inline asm
	ld.shared.f32 	%f352, [%r190+12];
	fma.rn.f32 	%f353, %f333, %f352, %f351;
	ld.global.u16 	%rs73, [%rd55+8];
	// begin inline asm
	{  cvt.f32.f16 %f334, %rs73;}

	// end inline asm
	ld.shared.f32 	%f354, [%r190+16];
	fma.rn.f32 	%f355, %f334, %f354, %f353;
	ld.global.u16 	%rs74, [%rd55+10];
	// begin inline asm
	{  cvt.f32.f16 %f335, %rs74;}

	// end inline asm
	ld.shared.f32 	%f356, [%r190+20];
	fma.rn.f32 	%f357, %f335, %f356, %f355;
	ld.global.u16 	%rs75, [%rd55+12];
	// begin inline asm
	{  cvt.f32.f16 %f336, %rs75;}

	// end inline asm
	ld.shared.f32 	%f358, [%r190+24];
	fma.rn.f32 	%f359, %f336, %f358, %f357;
	ld.global.u16 	%rs76, [%rd55+14];
	// begin inline asm
	{  cvt.f32.f16 %f337, %rs76;}

	// end inline asm
	ld.shared.f32 	%f360, [%r190+28];
	fma.rn.f32 	%f361, %f337, %f360, %f359;
	ld.global.u16 	%rs77, [%rd55+16];
	// begin inline asm
	{  cvt.f32.f16 %f338, %rs77;}

	// end inline asm
	ld.shared.f32 	%f362, [%r190+32];
	fma.rn.f32 	%f363, %f338, %f362, %f361;
	ld.global.u16 	%rs78, [%rd55+18];
	// begin inline asm
	{  cvt.f32.f16 %f339, %rs78;}

	// end inline asm
	ld.shared.f32 	%f364, [%r190+36];
	fma.rn.f32 	%f365, %f339, %f364, %f363;
	ld.global.u16 	%rs79, [%rd55+20];
	// begin inline asm
	{  cvt.f32.f16 %f340, %rs79;}

	// end inline asm
	ld.shared.f32 	%f366, [%r190+40];
	fma.rn.f32 	%f367, %f340, %f366, %f365;
	ld.global.u16 	%rs80, [%rd55+22];
	// begin inline asm
	{  cvt.f32.f16 %f341, %rs80;}

	// end inline asm
	ld.shared.f32 	%f368, [%r190+44];
	fma.rn.f32 	%f369, %f341, %f368, %f367;
	ld.global.u16 	%rs81, [%rd55+24];
	// begin inline asm
	{  cvt.f32.f16 %f342, %rs81;}

	// end inline asm
	ld.shared.f32 	%f370, [%r190+48];
	fma.rn.f32 	%f371, %f342, %f370, %f369;
	ld.global.u16 	%rs82, [%rd55+26];
	// begin inline asm
	{  cvt.f32.f16 %f343, %rs82;}

	// end inline asm
	ld.shared.f32 	%f372, [%r190+52];
	fma.rn.f32 	%f373, %f343, %f372, %f371;
	ld.global.u16 	%rs83, [%rd55+28];
	// begin inline asm
	{  cvt.f32.f16 %f344, %rs83;}

	// end inline asm
	ld.shared.f32 	%f374, [%r190+56];
	fma.rn.f32 	%f375, %f344, %f374, %f373;
	ld.global.u16 	%rs84, [%rd55+30];
	// begin inline asm
	{  cvt.f32.f16 %f345, %rs84;}

	// end inline asm
	ld.shared.f32 	%f376, [%r190+60];
	fma.rn.f32 	%f649, %f345, %f376, %f375;
	add.s32 	%r322, %r322, 16;
	setp.eq.s32 	%p44, %r322, %r30;
	mov.u32 	%r332, %r30;
	@%p44 bra 	$L__BB0_56;
	bra.uni 	$L__BB0_55;
$L__BB0_56:
	setp.eq.s32 	%p45, %r28, 0;
	@%p45 bra 	$L__BB0_66;
	add.s32 	%r191, %r28, -1;
	setp.lt.u32 	%p46, %r191, 7;
	@%p46 bra 	$L__BB0_59;
	add.s32 	%r192, %r332, %r33;
	mul.wide.s32 	%rd56, %r192, 2;
	add.s64 	%rd57, %rd2, %rd56;
	ld.global.u16 	%rs85, [%rd57];
	// begin inline asm
	{  cvt.f32.f16 %f378, %rs85;}

	// end inline asm
	shl.b32 	%r193, %r332, 2;
	mov.u32 	%r194, _ZZ32gqa_attention_decode_kernel_implP6__halfPKS_S2_S2_S0_S0_iiiiiifE8q_shared;
	add.s32 	%r195, %r194, %r193;
	ld.shared.f32 	%f386, [%r195];
	fma.rn.f32 	%f387, %f378, %f386, %f649;
	ld.global.u16 	%rs86, [%rd57+2];
	// begin inline asm
	{  cvt.f32.f16 %f379, %rs86;}

	// end inline asm
	ld.shared.f32 	%f388, [%r195+4];
	fma.rn.f32 	%f389, %f379, %f388, %f387;
	ld.global.u16 	%rs87, [%rd57+4];
	// begin inline asm
	{  cvt.f32.f16 %f380, %rs87;}

	// end inline asm
	ld.shared.f32 	%f390, [%r195+8];
	fma.rn.f32 	%f391, %f380, %f390, %f389;
	ld.global.u16 	%rs88, [%rd57+6];
	// begin inline asm
	{  cvt.f32.f16 %f381, %rs88;}

	// end inline asm
	ld.shared.f32 	%f392, [%r195+12];
	fma.rn.f32 	%f393, %f381, %f392, %f391;
	ld.global.u16 	%rs89, [%rd57+8];
	// begin inline asm
	{  cvt.f32.f16 %f382, %rs89;}

	// end inline asm
	ld.shared.f32 	%f394, [%r195+16];
	fma.rn.f32 	%f395, %f382, %f394, %f393;
	ld.global.u16 	%rs90, [%rd57+10];
	// begin inline asm
	{  cvt.f32.f16 %f383, %rs90;}

	// end inline asm
	ld.shared.f32 	%f396, [%r195+20];
	fma.rn.f32 	%f397, %f383, %f396, %f395;
	ld.global.u16 	%rs91, [%rd57+12];
	// begin inline asm
	{  cvt.f32.f16 %f384, %rs91;}

	// end inline asm
	ld.shared.f32 	%f398, [%r195+24];
	fma.rn.f32 	%f399, %f384, %f398, %f397;
	ld.global.u16 	%rs92, [%rd57+14];
	// begin inline asm
	{  cvt.f32.f16 %f385, %rs92;}

	// end inline asm
	ld.shared.f32 	%f400, [%r195+28];
	fma.rn.f32 	%f649, %f385, %f400, %f399;
	add.s32 	%r332, %r332, 8;
$L__BB0_59:
	setp.eq.s32 	%p47, %r29, 0;
	@%p47 bra 	$L__BB0_66;
	add.s32 	%r196, %r29, -1;
	setp.lt.u32 	%p48, %r196, 3;
	@%p48 bra 	$L__BB0_62;
	add.s32 	%r197, %r332, %r33;
	mul.wide.s32 	%rd58, %r197, 2;
	add.s64 	%rd59, %rd2, %rd58;
	ld.global.u16 	%rs93, [%rd59];
	// begin inline asm
	{  cvt.f32.f16 %f402, %rs93;}

	// end inline asm
	shl.b32 	%r198, %r332, 2;
	mov.u32 	%r199, _ZZ32gqa_attention_decode_kernel_implP6__halfPKS_S2_S2_S0_S0_iiiiiifE8q_shared;
	add.s32 	%r200, %r199, %r198;
	ld.shared.f32 	%f406, [%r200];
	fma.rn.f32 	%f407, %f402, %f406, %f649;
	ld.global.u16 	%rs94, [%rd59+2];
	// begin inline asm
	{  cvt.f32.f16 %f403, %rs94;}

	// end inline asm
	ld.shared.f32 	%f408, [%r200+4];
	fma.rn.f32 	%f409, %f403, %f408, %f407;
	ld.global.u16 	%rs95, [%rd59+4];
	// begin inline asm
	{  cvt.f32.f16 %f404, %rs95;}

	// end inline asm
	ld.shared.f32 	%f410, [%r200+8];
	fma.rn.f32 	%f411, %f404, %f410, %f409;
	ld.global.u16 	%rs96, [%rd59+6];
	// begin inline asm
	{  cvt.f32.f16 %f405, %rs96;}

	// end inline asm
	ld.shared.f32 	%f412, [%r200+12];
	fma.rn.f32 	%f649, %f405, %f412, %f411;
	add.s32 	%r332, %r332, 4;
$L__BB0_62:
	setp.eq.s32 	%p49, %r31, 0;
	@%p49 bra 	$L__BB0_66;
	setp.eq.s32 	%p50, %r31, 1;
	add.s32 	%r201, %r332, %r33;
	mul.wide.s32 	%rd60, %r201, 2;
	add.s64 	%rd9, %rd2, %rd60;
	ld.global.u16 	%rs97, [%rd9];
	// begin inline asm
	{  cvt.f32.f16 %f413, %rs97;}

	// end inline asm
	shl.b32 	%r202, %r332, 2;
	mov.u32 	%r203, _ZZ32gqa_attention_decode_kernel_implP6__halfPKS_S2_S2_S0_S0_iiiiiifE8q_shared;
	add.s32 	%r56, %r203, %r202;
	ld.shared.f32 	%f414, [%r56];
	fma.rn.f32 	%f649, %f413, %f414, %f649;
	@%p50 bra 	$L__BB0_66;
	setp.eq.s32 	%p51, %r31, 2;
	ld.global.u16 	%rs98, [%rd9+2];
	// begin inline asm
	{  cvt.f32.f16 %f415, %rs98;}

	// end inline asm
	ld.shared.f32 	%f416, [%r56+4];
	fma.rn.f32 	%f649, %f415, %f416, %f649;
	@%p51 bra 	$L__BB0_66;
	ld.global.u16 	%rs99, [%rd9+4];
	// begin inline asm
	{  cvt.f32.f16 %f417, %rs99;}

	// end inline asm
	ld.shared.f32 	%f418, [%r56+8];
	fma.rn.f32 	%f649, %f417, %f418, %f649;
$L__BB0_66:
	mul.f32 	%f419, %f97, %f649;
	shl.b32 	%r204, %r321, 2;
	mov.u32 	%r205, shared_mem;
	add.s32 	%r206, %r205, %r204;
	st.shared.f32 	[%r206], %f419;
	mov.u32 	%r207, %ntid.x;
	add.s32 	%r321, %r321, %r207;
	setp.le.s32 	%p52, %r321, %r121;
	@%p52 bra 	$L__BB0_21;
$L__BB0_67:
	shl.b32 	%r208, %r121, 2;
	mov.u32 	%r209, shared_mem;
	add.s32 	%r58, %r209, %r208;
	bar.sync 	0;
	setp.ne.s32 	%p53, %r348, 0;
	@%p53 bra 	$L__BB0_86;
	setp.lt.s32 	%p54, %r121, 0;
	mov.f32 	%f658, 0fCE6E6B28;
	@%p54 bra 	$L__BB0_81;
	and.b32  	%r59, %r6, 15;
	setp.lt.u32 	%p55, %r121, 15;
	mov.f32 	%f658, 0fCE6E6B28;
	mov.b32 	%r336, 0;
	@%p55 bra 	$L__BB0_72;
	and.b32  	%r336, %r6, -16;
	mov.f32 	%f658, 0fCE6E6B28;
	mov.b32 	%r334, 0;
$L__BB0_71:
	.pragma "nounroll";
	shl.b32 	%r212, %r334, 2;
	add.s32 	%r214, %r209, %r212;
	ld.shared.v4.f32 	{%f424, %f425, %f426, %f427}, [%r214];
	max.f32 	%f428, %f658, %f424;
	max.f32 	%f429, %f428, %f425;
	max.f32 	%f430, %f429, %f426;
	max.f32 	%f431, %f430, %f427;
	ld.shared.v4.f32 	{%f432, %f433, %f434, %f435}, [%r214+16];
	max.f32 	%f436, %f431, %f432;
	max.f32 	%f437, %f436, %f433;
	max.f32 	%f438, %f437, %f434;
	max.f32 	%f439, %f438, %f435;
	ld.shared.v4.f32 	{%f440, %f441, %f442, %f443}, [%r214+32];
	max.f32 	%f444, %f439, %f440;
	max.f32 	%f445, %f444, %f441;
	max.f32 	%f446, %f445, %f442;
	max.f32 	%f447, %f446, %f443;
	ld.shared.v4.f32 	{%f448, %f449, %f450, %f451}, [%r214+48];
	max.f32 	%f452, %f447, %f448;
	max.f32 	%f453, %f452, %f449;
	max.f32 	%f454, %f453, %f450;
	max.f32 	%f658, %f454, %f451;
	add.s32 	%r334, %r334, 16;
	setp.ne.s32 	%p56, %r334, %r336;
	@%p56 bra 	$L__BB0_71;
$L__BB0_72:
	setp.eq.s32 	%p57, %r59, 0;
	@%p57 bra 	$L__BB0_81;
	and.b32  	%r64, %r6, 7;
	setp.lt.u32 	%p58, %r59, 8;
	@%p58 bra 	$L__BB0_75;
	shl.b32 	%r215, %r336, 2;
	add.s32 	%r217, %r209, %r215;
	ld.shared.f32 	%f456, [%r217];
	max.f32 	%f457, %f658, %f456;
	ld.shared.f32 	%f458, [%r217+4];
	max.f32 	%f459, %f457, %f458;
	ld.shared.f32 	%f460, [%r217+8];
	max.f32 	%f461, %f459, %f460;
	ld.shared.f32 	%f462, [%r217+12];
	max.f32 	%f463, %f461, %f462;
	ld.shared.f32 	%f464, [%r217+16];
	max.f32 	%f465, %f463, %f464;
	ld.shared.f32 	%f466, [%r217+20];
	max.f32 	%f467, %f465, %f466;
	ld.shared.f32 	%f468, [%r217+24];
	max.f32 	%f469, %f467, %f468;
	ld.shared.f32 	%f470, [%r217+28];
	max.f32 	%f658, %f469, %f470;
	add.s32 	%r336, %r336, 8;
$L__BB0_75:
	setp.eq.s32 	%p59, %r64, 0;
	@%p59 bra 	$L__BB0_81;
	and.b32  	%r67, %r6, 3;
	setp.lt.u32 	%p60, %r64, 4;
	@%p60 bra 	$L__BB0_78;
	shl.b32 	%r218, %r336, 2;
	add.s32 	%r220, %r209, %r218;
	ld.shared.f32 	%f472, [%r220];
	max.f32 	%f473, %f658, %f472;
	ld.shared.f32 	%f474, [%r220+4];
	max.f32 	%f475, %f473, %f474;
	ld.shared.f32 	%f476, [%r220+8];
	max.f32 	%f477, %f475, %f476;
	ld.shared.f32 	%f478, [%r220+12];
	max.f32 	%f658, %f477, %f478;
	add.s32 	%r336, %r336, 4;
$L__BB0_78:
	setp.eq.s32 	%p61, %r67, 0;
	@%p61 bra 	$L__BB0_81;
	mov.b32 	%r339, 0;
$L__BB0_80:
	.pragma "nounroll";
	shl.b32 	%r222, %r336, 2;
	add.s32 	%r224, %r209, %r222;
	ld.shared.f32 	%f479, [%r224];
	max.f32 	%f658, %f658, %f479;
	add.s32 	%r336, %r336, 1;
	add.s32 	%r339, %r339, 1;
	setp.ne.s32 	%p62, %r339, %r67;
	@%p62 bra 	$L__BB0_80;
$L__BB0_81:
	setp.gt.s32 	%p63, %r121, 4;
	st.shared.f32 	[%r58+4], %f658;
	or.b32  	%r225, %r1, %r2;
	setp.ne.s32 	%p64, %r225, 0;
	or.pred  	%p65, %p64, %p63;
	@%p65 bra 	$L__BB0_86;
	st.local.v2.u32 	[%rd4], {%r121, %r6};
	mov.u64 	%rd61, $str$6;
	cvta.global.u64 	%rd62, %rd61;
	add.u64 	%rd63, %SP, 0;
	{ // callseq 6, 0
	.param .b64 param0;
	st.param.b64 	[param0], %rd62;
	.param .b64 param1;
	st.param.b64 	[param1], %rd63;
	.param .b32 retval0;
	call.uni (retval0), 
	vprintf, 
	(
	param0, 
	param1
	);
	ld.param.b32 	%r226, [retval0];
	} // callseq 6
	mov.u64 	%rd64, $str$7;
	cvta.global.u64 	%rd65, %rd64;
	{ // callseq 7, 0
	.param .b64 param0;
	st.param.b64 	[param0], %rd65;
	.param .b64 param1;
	st.param.b64 	[param1], 0;
	.param .b32 retval0;
	call.uni (retval0), 
	vprintf, 
	(
	param0, 
	param1
	);
	ld.param.b32 	%r228, [retval0];
	} // callseq 7
	setp.lt.s32 	%p66, %r121, 0;
	@%p66 bra 	$L__BB0_85;
	mov.b32 	%r340, 0;
	mov.u64 	%rd66, $str$8;
$L__BB0_84:
	shl.b32 	%r231, %r340, 2;
	add.s32 	%r233, %r209, %r231;
	ld.shared.f32 	%f480, [%r233];
	cvt.f64.f32 	%fd17, %f480;
	st.local.u32 	[%rd4], %r340;
	st.local.f64 	[%rd4+8], %fd17;
	cvta.global.u64 	%rd67, %rd66;
	{ // callseq 8, 0
	.param .b64 param0;
	st.param.b64 	[param0], %rd67;
	.param .b64 param1;
	st.param.b64 	[param1], %rd63;
	.param .b32 retval0;
	call.uni (retval0), 
	vprintf, 
	(
	param0, 
	param1
	);
	ld.param.b32 	%r234, [retval0];
	} // callseq 8
	add.s32 	%r75, %r340, 1;
	setp.ne.s32 	%p67, %r340, %r121;
	mov.u32 	%r340, %r75;
	@%p67 bra 	$L__BB0_84;
$L__BB0_85:
	cvt.f64.f32 	%fd18, %f658;
	st.local.f64 	[%rd4], %fd18;
	mov.u64 	%rd69, $str$9;
	cvta.global.u64 	%rd70, %rd69;
	{ // callseq 9, 0
	.param .b64 param0;
	st.param.b64 	[param0], %rd70;
	.param .b64 param1;
	st.param.b64 	[param1], %rd63;
	.param .b32 retval0;
	call.uni (retval0), 
	vprintf, 
	(
	param0, 
	param1
	);
	ld.param.b32 	%r236, [retval0];
	} // callseq 9
$L__BB0_86:
	setp.gt.s32 	%p68, %r348, %r121;
	bar.sync 	0;
	mov.f32 	%f660, 0f00000000;
	@%p68 bra 	$L__BB0_89;
	mov.f32 	%f660, 0f00000000;
	mov.u32 	%r76, %ntid.x;
	mov.u32 	%r341, %r348;
$L__BB0_88:
	shl.b32 	%r238, %r341, 2;
	add.s32 	%r240, %r209, %r238;
	ld.shared.f32 	%f483, [%r240];
	ld.shared.f32 	%f484, [%r58+4];
	sub.f32 	%f485, %f483, %f484;
	fma.rn.f32 	%f486, %f485, 0f3BBB989D, 0f3F000000;
	cvt.sat.f32.f32 	%f487, %f486;
	mov.f32 	%f488, 0f4B400001;
	mov.f32 	%f489, 0f437C0000;
	fma.rm.f32 	%f490, %f487, %f489, %f488;
	add.f32 	%f491, %f490, 0fCB40007F;
	neg.f32 	%f492, %f491;
	fma.rn.f32 	%f493, %f485, 0f3FB8AA3B, %f492;
	fma.rn.f32 	%f494, %f485, 0f32A57060, %f493;
	mov.b32 	%r241, %f490;
	shl.b32 	%r242, %r241, 23;
	mov.b32 	%f495, %r242;
	ex2.approx.ftz.f32 	%f496, %f494;
	mul.f32 	%f497, %f496, %f495;
	st.shared.f32 	[%r240], %f497;
	add.f32 	%f660, %f660, %f497;
	add.s32 	%r341, %r341, %r76;
	setp.le.s32 	%p69, %r341, %r121;
	@%p69 bra 	$L__BB0_88;
$L__BB0_89:
	shl.b32 	%r243, %r348, 2;
	mov.u32 	%r244, _ZZ32gqa_attention_decode_kernel_implP6__halfPKS_S2_S2_S0_S0_iiiiiifE12partial_sums;
	add.s32 	%r79, %r244, %r243;
	st.shared.f32 	[%r79], %f660;
	bar.sync 	0;
	mov.u32 	%r80, %ntid.x;
	setp.lt.u32 	%p70, %r80, 2;
	@%p70 bra 	$L__BB0_94;
	mov.u32 	%r342, %r80;
$L__BB0_91:
	shr.u32 	%r82, %r342, 1;
	setp.ge.u32 	%p71, %r348, %r82;
	@%p71 bra 	$L__BB0_93;
	shl.b32 	%r245, %r82, 2;
	add.s32 	%r246, %r79, %r245;
	ld.shared.f32 	%f498, [%r246];
	ld.shared.f32 	%f499, [%r79];
	add.f32 	%f500, %f498, %f499;
	st.shared.f32 	[%r79], %f500;
$L__BB0_93:
	bar.sync 	0;
	setp.gt.u32 	%p72, %r342, 3;
	mov.u32 	%r342, %r82;
	@%p72 bra 	$L__BB0_91;
$L__BB0_94:
	setp.ne.s32 	%p73, %r348, 0;
	@%p73 bra 	$L__BB0_97;
	setp.gt.s32 	%p74, %r121, 4;
	ld.shared.f32 	%f72, [_ZZ32gqa_attention_decode_kernel_implP6__halfPKS_S2_S2_S0_S0_iiiiiifE12partial_sums];
	st.shared.f32 	[%r58+8], %f72;
	or.b32  	%r247, %r1, %r2;
	setp.ne.s32 	%p75, %r247, 0;
	or.pred  	%p76, %p75, %p74;
	@%p76 bra 	$L__BB0_97;
	cvt.f64.f32 	%fd19, %f72;
	st.local.f64 	[%rd4], %fd19;
	mov.u64 	%rd72, $str$10;
	cvta.global.u64 	%rd73, %rd72;
	add.u64 	%rd74, %SP, 0;
	{ // callseq 10, 0
	.param .b64 param0;
	st.param.b64 	[param0], %rd73;
	.param .b64 param1;
	st.param.b64 	[param1], %rd74;
	.param .b32 retval0;
	call.uni (retval0), 
	vprintf, 
	(
	param0, 
	param1
	);
	ld.param.b32 	%r248, [retval0];
	} // callseq 10
$L__BB0_97:
	setp.gt.s32 	%p77, %r348, %r121;
	bar.sync 	0;
	@%p77 bra 	$L__BB0_100;
	mov.u32 	%r343, %r348;
$L__BB0_99:
	shl.b32 	%r250, %r343, 2;
	add.s32 	%r252, %r209, %r250;
	ld.shared.f32 	%f501, [%r252];
	ld.shared.f32 	%f502, [%r58+8];
	div.rn.f32 	%f503, %f501, %f502;
	st.shared.f32 	[%r252], %f503;
	add.s32 	%r343, %r343, %r80;
	setp.le.s32 	%p78, %r343, %r121;
	@%p78 bra 	$L__BB0_99;
$L__BB0_100:
	bar.sync 	0;
	@%p9 bra 	$L__BB0_112;
	st.local.u32 	[%rd4], %r6;
	mov.u64 	%rd75, $str$11;
	cvta.global.u64 	%rd76, %rd75;
	add.u64 	%rd77, %SP, 0;
	{ // callseq 11, 0
	.param .b64 param0;
	st.param.b64 	[param0], %rd76;
	.param .b64 param1;
	st.param.b64 	[param1], %rd77;
	.param .b32 retval0;
	call.uni (retval0), 
	vprintf, 
	(
	param0, 
	param1
	);
	ld.param.b32 	%r253, [retval0];
	} // callseq 11
	setp.lt.s32 	%p80, %r121, 0;
	mov.f64 	%fd27, 0d0000000000000000;
	@%p80 bra 	$L__BB0_105;
	mov.f32 	%f661, 0f00000000;
	mov.b32 	%r344, 0;
	mov.u64 	%rd78, $str$8;
$L__BB0_103:
	shl.b32 	%r256, %r344, 2;
	add.s32 	%r258, %r209, %r256;
	ld.shared.f32 	%f505, [%r258];
	cvt.f64.f32 	%fd21, %f505;
	st.local.u32 	[%rd4], %r344;
	st.local.f64 	[%rd4+8], %fd21;
	cvta.global.u64 	%rd79, %rd78;
	{ // callseq 12, 0
	.param .b64 param0;
	st.param.b64 	[param0], %rd79;
	.param .b64 param1;
	st.param.b64 	[param1], %rd77;
	.param .b32 retval0;
	call.uni (retval0), 
	vprintf, 
	(
	param0, 
	param1
	);
	ld.param.b32 	%r259, [retval0];
	} // callseq 12
	ld.shared.f32 	%f506, [%r258];
	add.f32 	%f661, %f661, %f506;
	add.s32 	%r86, %r344, 1;
	setp.ne.s32 	%p81, %r344, %r121;
	mov.u32 	%r344, %r86;
	@%p81 bra 	$L__BB0_103;
	cvt.f64.f32 	%fd27, %f661;
$L__BB0_105:
	st.local.f64 	[%rd4], %fd27;
	mov.u64 	%rd81, $str$12;
	cvta.global.u64 	%rd82, %rd81;
	{ // callseq 13, 0
	.param .b64 param0;
	st.param.b64 	[param0], %rd82;
	.param .b64 param1;
	st.param.b64 	[param1], %rd77;
	.param .b32 retval0;
	call.uni (retval0), 
	vprintf, 
	(
	param0, 
	param1
	);
	ld.param.b32 	%r261, [retval0];
	} // callseq 13
	mov.u64 	%rd84, $str$13;
	cvta.global.u64 	%rd85, %rd84;
	{ // callseq 14, 0
	.param .b64 param0;
	st.param.b64 	[param0], %rd85;
	.param .b64 param1;
	st.param.b64 	[param1], 0;
	.param .b32 retval0;
	call.uni (retval0), 
	vprintf, 
	(
	param0, 
	param1
	);
	ld.param.b32 	%r263, [retval0];
	} // callseq 14
	setp.lt.s32 	%p82, %r121, 0;
	mov.f32 	%f665, 0f00000000;
	@%p82 bra 	$L__BB0_111;
	and.b32  	%r87, %r6, 3;
	setp.lt.u32 	%p83, %r6, 4;
	mov.f32 	%f665, 0f00000000;
	mov.b32 	%r346, 0;
	@%p83 bra 	$L__BB0_108;
	ld.shared.v4.f32 	{%f510, %f511, %f512, %f513}, [shared_mem];
	add.f32 	%f514, %f510, 0f00000000;
	add.f32 	%f515, %f514, %f511;
	add.f32 	%f516, %f515, %f512;
	add.f32 	%f665, %f516, %f513;
	mov.b32 	%r346, 4;
$L__BB0_108:
	setp.eq.s32 	%p84, %r87, 0;
	@%p84 bra 	$L__BB0_111;
	mov.b32 	%r347, 0;
$L__BB0_110:
	.pragma "nounroll";
	shl.b32 	%r268, %r346, 2;
	add.s32 	%r270, %r209, %r268;
	ld.shared.f32 	%f517, [%r270];
	add.f32 	%f665, %f665, %f517;
	add.s32 	%r346, %r346, 1;
	add.s32 	%r347, %r347, 1;
	setp.ne.s32 	%p85, %r347, %r87;
	@%p85 bra 	$L__BB0_110;
$L__BB0_111:
	mov.u64 	%rd86, $str$14;
	cvta.global.u64 	%rd87, %rd86;
	{ // callseq 15, 0
	.param .b64 param0;
	st.param.b64 	[param0], %rd87;
	.param .b64 param1;
	st.param.b64 	[param1], 0;
	.param .b32 retval0;
	call.uni (retval0), 
	vprintf, 
	(
	param0, 
	param1
	);
	ld.param.b32 	%r271, [retval0];
	} // callseq 15
	ld.shared.f32 	%f518, [%r58+8];
	cvt.f64.f32 	%fd22, %f518;
	st.local.f64 	[%rd4], %fd22;
	mov.u64 	%rd88, $str$15;
	cvta.global.u64 	%rd89, %rd88;
	{ // callseq 16, 0
	.param .b64 param0;
	st.param.b64 	[param0], %rd89;
	.param .b64 param1;
	st.param.b64 	[param1], %rd77;
	.param .b32 retval0;
	call.uni (retval0), 
	vprintf, 
	(
	param0, 
	param1
	);
	ld.param.b32 	%r273, [retval0];
	} // callseq 16
	cvt.f64.f32 	%fd23, %f665;
	st.local.f64 	[%rd4], %fd23;
	mov.u64 	%rd91, $str$16;
	cvta.global.u64 	%rd92, %rd91;
	{ // callseq 17, 0
	.param .b64 param0;
	st.param.b64 	[param0], %rd92;
	.param .b64 param1;
	st.param.b64 	[param1], %rd77;
	.param .b32 retval0;
	call.uni (retval0), 
	vprintf, 
	(
	param0, 
	param1
	);
	ld.param.b32 	%r275, [retval0];
	} // callseq 17
	add.f32 	%f519, %f665, 0fBF800000;
	abs.f32 	%f520, %f519;
	setp.lt.f32 	%p86, %f520, 0f3A83126F;
	mov.u64 	%rd93, $str$17;
	cvta.global.u64 	%rd94, %rd93;
	{ // callseq 18, 0
	.param .b64 param0;
	st.param.b64 	[param0], %rd94;
	.param .b64 param1;
	st.param.b64 	[param1], 0;
	.param .b32 retval0;
	call.uni (retval0), 
	vprintf, 
	(
	param0, 
	param1
	);
	ld.param.b32 	%r277, [retval0];
	} // callseq 18
	mov.u64 	%rd95, $str$19;
	cvta.global.u64 	%rd96, %rd95;
	mov.u64 	%rd97, $str$18;
	cvta.global.u64 	%rd98, %rd97;
	selp.b64 	%rd99, %rd98, %rd96, %p86;
	cvt.f64.f32 	%fd24, %f520;
	st.local.u64 	[%rd4], %rd99;
	st.local.f64 	[%rd4+8], %fd24;
	mov.u64 	%rd100, $str$20;
	cvta.global.u64 	%rd101, %rd100;
	{ // callseq 19, 0
	.param .b64 param0;
	st.param.b64 	[param0], %rd101;
	.param .b64 param1;
	st.param.b64 	[param1], %rd77;
	.param .b32 retval0;
	call.uni (retval0), 
	vprintf, 
	(
	param0, 
	param1
	);
	ld.param.b32 	%r279, [retval0];
	} // callseq 19
	mov.u64 	%rd102, $str$23;
	cvta.global.u64 	%rd103, %rd102;
	mov.u64 	%rd104, $str$22;
	cvta.global.u64 	%rd105, %rd104;
	selp.b64 	%rd106, %rd105, %rd103, %p86;
	st.local.u64 	[%rd4], %rd106;
	mov.u64 	%rd107, $str$21;
	cvta.global.u64 	%rd108, %rd107;
	{ // callseq 20, 0
	.param .b64 param0;
	st.param.b64 	[param0], %rd108;
	.param .b64 param1;
	st.param.b64 	[param1], %rd77;
	.param .b32 retval0;
	call.uni (retval0), 
	vprintf, 
	(
	param0, 
	param1
	);
	ld.param.b32 	%r281, [retval0];
	} // callseq 20
	mov.u64 	%rd109, $str$26;
	cvta.global.u64 	%rd110, %rd109;
	mov.u64 	%rd111, $str$25;
	cvta.global.u64 	%rd112, %rd111;
	selp.b64 	%rd113, %rd112, %rd110, %p86;
	st.local.u64 	[%rd4], %rd113;
	mov.u64 	%rd114, $str$24;
	cvta.global.u64 	%rd115, %rd114;
	{ // callseq 21, 0
	.param .b64 param0;
	st.param.b64 	[param0], %rd115;
	.param .b64 param1;
	st.param.b64 	[param1], %rd77;
	.param .b32 retval0;
	call.uni (retval0), 
	vprintf, 
	(
	param0, 
	param1
	);
	ld.param.b32 	%r283, [retval0];
	} // callseq 21
$L__BB0_112:
	setp.ge.s32 	%p87, %r348, %r125;
	@%p87 bra 	$L__BB0_134;
	ld.param.u64 	%rd164, [_Z32gqa_attention_decode_kernel_implP6__halfPKS_S2_S2_S0_S0_iiiiiif_param_0];
	mad.lo.s32 	%r285, %r124, %r1, %r5;
	mul.lo.s32 	%r93, %r285, %r122;
	mul.lo.s32 	%r94, %r285, %r125;
	or.b32  	%r95, %r2, %r1;
	mad.lo.s32 	%r286, %r123, %r1, %r2;
	mul.lo.s32 	%r96, %r286, %r125;
	add.s32 	%r287, %r93, %r121;
	mul.lo.s32 	%r97, %r287, %r125;
	and.b32  	%r98, %r121, 15;
	and.b32  	%r99, %r121, 7;
	and.b32  	%r100, %r121, 2147483632;
	and.b32  	%r101, %r121, 3;
	neg.s32 	%r102, %r100;
	mul.lo.s32 	%r288, %r125, %r122;
	mul.lo.s32 	%r103, %r288, %r285;
	shl.b32 	%r104, %r125, 4;
	cvta.to.global.u64 	%rd10, %rd164;
	mul.wide.s32 	%rd12, %r125, 2;
$L__BB0_114:
	setp.lt.s32 	%p88, %r121, 1;
	mov.f32 	%f673, 0f00000000;
	@%p88 bra 	$L__BB0_128;
	setp.lt.u32 	%p89, %r121, 16;
	mov.f32 	%f673, 0f00000000;
	mov.b32 	%r353, 0;
	@%p89 bra 	$L__BB0_118;
	add.s32 	%r349, %r103, %r348;
	mov.u32 	%r291, shared_mem;
	add.s32 	%r350, %r291, 32;
	mov.f32 	%f673, 0f00000000;
	mov.u32 	%r351, %r102;
$L__BB0_117:
	.pragma "nounroll";
	mul.wide.s32 	%rd116, %r349, 2;
	add.s64 	%rd117, %rd1, %rd116;
	ld.global.u16 	%rs100, [%rd117];
	// begin inline asm
	{  cvt.f32.f16 %f525, %rs100;}

	// end inline asm
	ld.shared.v4.f32 	{%f541, %f542, %f543, %f544}, [%r350+-32];
	fma.rn.f32 	%f545, %f525, %f541, %f673;
	mul.wide.s32 	%rd118, %r125, 2;
	add.s64 	%rd119, %rd117, %rd118;
	ld.global.u16 	%rs101, [%rd119];
	// begin inline asm
	{  cvt.f32.f16 %f526, %rs101;}

	// end inline asm
	fma.rn.f32 	%f546, %f526, %f542, %f545;
	add.s64 	%rd120, %rd119, %rd118;
	ld.global.u16 	%rs102, [%rd120];
	// begin inline asm
	{  cvt.f32.f16 %f527, %rs102;}

	// end inline asm
	fma.rn.f32 	%f547, %f527, %f543, %f546;
	add.s64 	%rd121, %rd120, %rd118;
	ld.global.u16 	%rs103, [%rd121];
	// begin inline asm
	{  cvt.f32.f16 %f528, %rs103;}

	// end inline asm
	fma.rn.f32 	%f548, %f528, %f544, %f547;
	add.s64 	%rd122, %rd121, %rd118;
	ld.global.u16 	%rs104, [%rd122];
	// begin inline asm
	{  cvt.f32.f16 %f529, %rs104;}

	// end inline asm
	ld.shared.v4.f32 	{%f549, %f550, %f551, %f552}, [%r350+-16];
	fma.rn.f32 	%f553, %f529, %f549, %f548;
	add.s64 	%rd123, %rd122, %rd118;
	ld.global.u16 	%rs105, [%rd123];
	// begin inline asm
	{  cvt.f32.f16 %f530, %rs105;}

	// end inline asm
	fma.rn.f32 	%f554, %f530, %f550, %f553;
	add.s64 	%rd124, %rd123, %rd118;
	ld.global.u16 	%rs106, [%rd124];
	// begin inline asm
	{  cvt.f32.f16 %f531, %rs106;}

	// end inline asm
	fma.rn.f32 	%f555, %f531, %f551, %f554;
	add.s64 	%rd125, %rd124, %rd118;
	ld.global.u16 	%rs107, [%rd125];
	// begin inline asm
	{  cvt.f32.f16 %f532, %rs107;}

	// end inline asm
	fma.rn.f32 	%f556, %f532, %f552, %f555;
	add.s64 	%rd126, %rd125, %rd118;
	ld.global.u16 	%rs108, [%rd126];
	// begin inline asm
	{  cvt.f32.f16 %f533, %rs108;}

	// end inline asm
	ld.shared.v4.f32 	{%f557, %f558, %f559, %f560}, [%r350];
	fma.rn.f32 	%f561, %f533, %f557, %f556;
	add.s64 	%rd127, %rd126, %rd118;
	ld.global.u16 	%rs109, [%rd127];
	// begin inline asm
	{  cvt.f32.f16 %f534, %rs109;}

	// end inline asm
	fma.rn.f32 	%f562, %f534, %f558, %f561;
	add.s64 	%rd128, %rd127, %rd118;
	ld.global.u16 	%rs110, [%rd128];
	// begin inline asm
	{  cvt.f32.f16 %f535, %rs110;}

	// end inline asm
	fma.rn.f32 	%f563, %f535, %f559, %f562;
	add.s64 	%rd129, %rd128, %rd118;
	ld.global.u16 	%rs111, [%rd129];
	// begin inline asm
	{  cvt.f32.f16 %f536, %rs111;}

	// end inline asm
	fma.rn.f32 	%f564, %f536, %f560, %f563;
	add.s64 	%rd130, %rd129, %rd118;
	ld.global.u16 	%rs112, [%rd130];
	// begin inline asm
	{  cvt.f32.f16 %f537, %rs112;}

	// end inline asm
	ld.shared.v4.f32 	{%f565, %f566, %f567, %f568}, [%r350+16];
	fma.rn.f32 	%f569, %f537, %f565, %f564;
	add.s64 	%rd131, %rd130, %rd118;
	ld.global.u16 	%rs113, [%rd131];
	// begin inline asm
	{  cvt.f32.f16 %f538, %rs113;}

	// end inline asm
	fma.rn.f32 	%f570, %f538, %f566, %f569;
	add.s64 	%rd132, %rd131, %rd118;
	ld.global.u16 	%rs114, [%rd132];
	// begin inline asm
	{  cvt.f32.f16 %f539, %rs114;}

	// end inline asm
	fma.rn.f32 	%f571, %f539, %f567, %f570;
	add.s64 	%rd133, %rd132, %rd118;
	ld.global.u16 	%rs115, [%rd133];
	// begin inline asm
	{  cvt.f32.f16 %f540, %rs115;}

	// end inline asm
	fma.rn.f32 	%f673, %f540, %f568, %f571;
	add.s32 	%r351, %r351, 16;
	add.s32 	%r350, %r350, 64;
	add.s32 	%r349, %r349, %r104;
	setp.ne.s32 	%p90, %r351, 0;
	mov.u32 	%r353, %r100;
	@%p90 bra 	$L__BB0_117;
$L__BB0_118:
	setp.eq.s32 	%p91, %r98, 0;
	@%p91 bra 	$L__BB0_128;
	add.s32 	%r292, %r98, -1;
	setp.lt.u32 	%p92, %r292, 7;
	@%p92 bra 	$L__BB0_121;
	add.s32 	%r293, %r93, %r353;
	mad.lo.s32 	%r294, %r293, %r125, %r348;
	mul.wide.s32 	%rd134, %r294, 2;
	add.s64 	%rd135, %rd1, %rd134;
	ld.global.u16 	%rs116, [%rd135];
	// begin inline asm
	{  cvt.f32.f16 %f573, %rs116;}

	// end inline asm
	shl.b32 	%r295, %r353, 2;
	mov.u32 	%r296, shared_mem;
	add.s32 	%r297, %r296, %r295;
	ld.shared.f32 	%f581, [%r297];
	fma.rn.f32 	%f582, %f573, %f581, %f673;
	mul.wide.s32 	%rd136, %r125, 2;
	add.s64 	%rd137, %rd135, %rd136;
	ld.global.u16 	%rs117, [%rd137];
	// begin inline asm
	{  cvt.f32.f16 %f574, %rs117;}

	// end inline asm
	ld.shared.f32 	%f583, [%r297+4];
	fma.rn.f32 	%f584, %f574, %f583, %f582;
	add.s64 	%rd138, %rd137, %rd136;
	ld.global.u16 	%rs118, [%rd138];
	// begin inline asm
	{  cvt.f32.f16 %f575, %rs118;}

	// end inline asm
	ld.shared.f32 	%f585, [%r297+8];
	fma.rn.f32 	%f586, %f575, %f585, %f584;
	add.s64 	%rd139, %rd138, %rd136;
	ld.global.u16 	%rs119, [%rd139];
	// begin inline asm
	{  cvt.f32.f16 %f576, %rs119;}

	// end inline asm
	ld.shared.f32 	%f587, [%r297+12];
	fma.rn.f32 	%f588, %f576, %f587, %f586;
	add.s64 	%rd140, %rd139, %rd136;
	ld.global.u16 	%rs120, [%rd140];
	// begin inline asm
	{  cvt.f32.f16 %f577, %rs120;}

	// end inline asm
	ld.shared.f32 	%f589, [%r297+16];
	fma.rn.f32 	%f590, %f577, %f589, %f588;
	add.s64 	%rd141, %rd140, %rd136;
	ld.global.u16 	%rs121, [%rd141];
	// begin inline asm
	{  cvt.f32.f16 %f578, %rs121;}

	// end inline asm
	ld.shared.f32 	%f591, [%r297+20];
	fma.rn.f32 	%f592, %f578, %f591, %f590;
	add.s64 	%rd142, %rd141, %rd136;
	ld.global.u16 	%rs122, [%rd142];
	// begin inline asm
	{  cvt.f32.f16 %f579, %rs122;}

	// end inline asm
	ld.shared.f32 	%f593, [%r297+24];
	fma.rn.f32 	%f594, %f579, %f593, %f592;
	add.s64 	%rd143, %rd142, %rd136;
	ld.global.u16 	%rs123, [%rd143];
	// begin inline asm
	{  cvt.f32.f16 %f580, %rs123;}

	// end inline asm
	ld.shared.f32 	%f595, [%r297+28];
	fma.rn.f32 	%f673, %f580, %f595, %f594;
	add.s32 	%r353, %r353, 8;
$L__BB0_121:
	setp.eq.s32 	%p93, %r99, 0;
	@%p93 bra 	$L__BB0_128;
	add.s32 	%r298, %r99, -1;
	setp.lt.u32 	%p94, %r298, 3;
	@%p94 bra 	$L__BB0_124;
	add.s32 	%r299, %r93, %r353;
	mad.lo.s32 	%r300, %r299, %r125, %r348;
	mul.wide.s32 	%rd144, %r300, 2;
	add.s64 	%rd145, %rd1, %rd144;
	ld.global.u16 	%rs124, [%rd145];
	// begin inline asm
	{  cvt.f32.f16 %f597, %rs124;}

	// end inline asm
	shl.b32 	%r301, %r353, 2;
	mov.u32 	%r302, shared_mem;
	add.s32 	%r303, %r302, %r301;
	ld.shared.f32 	%f601, [%r303];
	fma.rn.f32 	%f602, %f597, %f601, %f673;
	add.s64 	%rd147, %rd145, %rd12;
	ld.global.u16 	%rs125, [%rd147];
	// begin inline asm
	{  cvt.f32.f16 %f598, %rs125;}

	// end inline asm
	ld.shared.f32 	%f603, [%r303+4];
	fma.rn.f32 	%f604, %f598, %f603, %f602;
	add.s64 	%rd148, %rd147, %rd12;
	ld.global.u16 	%rs126, [%rd148];
	// begin inline asm
	{  cvt.f32.f16 %f599, %rs126;}

	// end inline asm
	ld.shared.f32 	%f605, [%r303+8];
	fma.rn.f32 	%f606, %f599, %f605, %f604;
	add.s64 	%rd149, %rd148, %rd12;
	ld.global.u16 	%rs127, [%rd149];
	// begin inline asm
	{  cvt.f32.f16 %f600, %rs127;}

	// end inline asm
	ld.shared.f32 	%f607, [%r303+12];
	fma.rn.f32 	%f673, %f600, %f607, %f606;
	add.s32 	%r353, %r353, 4;
$L__BB0_124:
	setp.eq.s32 	%p95, %r101, 0;
	@%p95 bra 	$L__BB0_128;
	setp.eq.s32 	%p96, %r101, 1;
	add.s32 	%r304, %r93, %r353;
	mad.lo.s32 	%r305, %r304, %r125, %r348;
	mul.wide.s32 	%rd150, %r305, 2;
	add.s64 	%rd11, %rd1, %rd150;
	ld.global.u16 	%rs128, [%rd11];
	// begin inline asm
	{  cvt.f32.f16 %f608, %rs128;}

	// end inline asm
	shl.b32 	%r306, %r353, 2;
	mov.u32 	%r307, shared_mem;
	add.s32 	%r118, %r307, %r306;
	ld.shared.f32 	%f609, [%r118];
	fma.rn.f32 	%f673, %f608, %f609, %f673;
	@%p96 bra 	$L__BB0_128;
	setp.eq.s32 	%p97, %r101, 2;
	add.s64 	%rd13, %rd11, %rd12;
	ld.global.u16 	%rs129, [%rd13];
	// begin inline asm
	{  cvt.f32.f16 %f610, %rs129;}

	// end inline asm
	ld.shared.f32 	%f611, [%r118+4];
	fma.rn.f32 	%f673, %f610, %f611, %f673;
	@%p97 bra 	$L__BB0_128;
	add.s64 	%rd151, %rd13, %rd12;
	ld.global.u16 	%rs130, [%rd151];
	// begin inline asm
	{  cvt.f32.f16 %f612, %rs130;}

	// end inline asm
	ld.shared.f32 	%f613, [%r118+8];
	fma.rn.f32 	%f673, %f612, %f613, %f673;
$L__BB0_128:
	ld.param.u64 	%rd165, [_Z32gqa_attention_decode_kernel_implP6__halfPKS_S2_S2_S0_S0_iiiiiif_param_3];
	setp.ne.s32 	%p98, %r95, 0;
	add.s32 	%r119, %r348, %r94;
	cvta.to.global.u64 	%rd152, %rd165;
	mul.wide.s32 	%rd153, %r119, 2;
	add.s64 	%rd14, %rd152, %rd153;
	ld.global.u16 	%rs131, [%rd14];
	// begin inline asm
	{  cvt.f32.f16 %f614, %rs131;}

	// end inline asm
	ld.shared.f32 	%f615, [%r58];
	fma.rn.f32 	%f96, %f614, %f615, %f673;
	max.s32 	%r308, %r348, %r121;
	setp.gt.s32 	%p99, %r308, 4;
	or.pred  	%p100, %p99, %p98;
	@%p100 bra 	$L__BB0_130;
	cvt.f64.f32 	%fd25, %f614;
	cvt.f64.f32 	%fd26, %f96;
	st.local.u32 	[%rd4], %r348;
	st.local.f64 	[%rd4+8], %fd25;
	st.local.u32 	[%rd4+16], %r348;
	st.local.f64 	[%rd4+24], %fd26;
	mov.u64 	%rd154, $str$27;
	cvta.global.u64 	%rd155, %rd154;
	add.u64 	%rd156, %SP, 0;
	{ // callseq 22, 0
	.param .b64 param0;
	st.param.b64 	[param0], %rd155;
	.param .b64 param1;
	st.param.b64 	[param1], %rd156;
	.param .b32 retval0;
	call.uni (retval0), 
	vprintf, 
	(
	param0, 
	param1
	);
	ld.param.b32 	%r309, [retval0];
	} // callseq 22
$L__BB0_130:
	setp.eq.s64 	%p101, %rd18, 0;
	add.s32 	%r311, %r348, %r96;
	// begin inline asm
	{  cvt.rn.f16.f32 %rs132, %f96;}

	// end inline asm
	mul.wide.s32 	%rd157, %r311, 2;
	add.s64 	%rd158, %rd10, %rd157;
	st.global.u16 	[%rd158], %rs132;
	@%p101 bra 	$L__BB0_133;
	rem.s32 	%r312, %r2, %r4;
	setp.ne.s32 	%p102, %r312, 0;
	@%p102 bra 	$L__BB0_133;
	add.s32 	%r313, %r348, %r97;
	mul.wide.s32 	%rd159, %r313, 2;
	add.s64 	%rd160, %rd2, %rd159;
	mul.wide.s32 	%rd161, %r119, 2;
	add.s64 	%rd162, %rd3, %rd161;
	ld.global.u16 	%rs133, [%rd162];
	st.global.u16 	[%rd160], %rs133;
	add.s64 	%rd163, %rd1, %rd159;
	ld.global.u16 	%rs134, [%rd14];
	st.global.u16 	[%rd163], %rs134;
$L__BB0_133:
	add.s32 	%r348, %r348, %r80;
	setp.lt.s32 	%p103, %r348, %r125;
	@%p103 bra 	$L__BB0_114;
$L__BB0_134:
	ret;

}
	// .globl	_Z28gqa_attention_prefill_kernelP6__halfPKS_S2_S2_S0_S0_iiiiif
.visible .entry _Z28gqa_attention_prefill_kernelP6__halfPKS_S2_S2_S0_S0_iiiiif(
	.param .u64 .ptr .align 1 _Z28gqa_attention_prefill_kernelP6__halfPKS_S2_S2_S0_S0_iiiiif_param_0,
	.param .u64 .ptr .align 1 _Z28gqa_attention_prefill_kernelP6__halfPKS_S2_S2_S0_S0_iiiiif_param_1,
	.param .u64 .ptr .align 1 _Z28gqa_attention_prefill_kernelP6__halfPKS_S2_S2_S0_S0_iiiiif_param_2,
	.param .u64 .ptr .align 1 _Z28gqa_attention_prefill_kernelP6__halfPKS_S2_S2_S0_S0_iiiiif_param_3,
	.param .u64 .ptr .align 1 _Z28gqa_attention_prefill_kernelP6__halfPKS_S2_S2_S0_S0_iiiiif_param_4,
	.param .u64 .ptr .align 1 _Z28gqa_attention_prefill_kernelP6__halfPKS_S2_S2_S0_S0_iiiiif_param_5,
	.param .u32 _Z28gqa_attention_prefill_kernelP6__halfPKS_S2_S2_S0_S0_iiiiif_param_6,
	.param .u32 _Z28gqa_attention_prefill_kernelP6__halfPKS_S2_S2_S0_S0_iiiiif_param_7,
	.param .u32 _Z28gqa_attention_prefill_kernelP6__halfPKS_S2_S2_S0_S0_iiiiif_param_8,
	.param .u32 _Z28gqa_attention_prefill_kernelP6__halfPKS_S2_S2_S0_S0_iiiiif_param_9,
	.param .u32 _Z28gqa_attention_prefill_kernelP6__halfPKS_S2_S2_S0_S0_iiiiif_param_10,
	.param .f32 _Z28gqa_attention_prefill_kernelP6__halfPKS_S2_S2_S0_S0_iiiiif_param_11
)
{
	.reg .pred 	%p<8>;
	.reg .b16 	%rs<2>;
	.reg .b32 	%r<21>;
	.reg .b64 	%rd<9>;

	ld.param.u64 	%rd3, [_Z28gqa_attention_prefill_kernelP6__halfPKS_S2_S2_S0_S0_iiiiif_param_0];
	ld.param.u64 	%rd4, [_Z28gqa_attention_prefill_kernelP6__halfPKS_S2_S2_S0_S0_iiiiif_param_3];
	ld.param.u32 	%r12, [_Z28gqa_attention_prefill_kernelP6__halfPKS_S2_S2_S0_S0_iiiiif_param_6];
	ld.param.u32 	%r13, [_Z28gqa_attention_prefill_kernelP6__halfPKS_S2_S2_S0_S0_iiiiif_param_7];
	ld.param.u32 	%r9, [_Z28gqa_attention_prefill_kernelP6__halfPKS_S2_S2_S0_S0_iiiiif_param_8];
	ld.param.u32 	%r10, [_Z28gqa_attention_prefill_kernelP6__halfPKS_S2_S2_S0_S0_iiiiif_param_9];
	ld.param.u32 	%r11, [_Z28gqa_attention_prefill_kernelP6__halfPKS_S2_S2_S0_S0_iiiiif_param_10];
	mov.u32 	%r1, %ctaid.y;
	mov.u32 	%r2, %ctaid.x;
	setp.ge.s32 	%p1, %r1, %r12;
	setp.ge.s32 	%p2, %r2, %r9;
	or.pred  	%p3, %p1, %p2;
	setp.ne.s32 	%p4, %r13, 1;
	or.pred  	%p5, %p4, %p3;
	@%p5 bra 	$L__BB1_4;
	mov.u32 	%r20, %tid.x;
	setp.ge.s32 	%p6, %r20, %r11;
	@%p6 bra 	$L__BB1_4;
	div.s32 	%r14, %r9, %r10;
	div.s32 	%r15, %r2, %r14;
	mad.lo.s32 	%r16, %r10, %r1, %r15;
	mul.lo.s32 	%r4, %r16, %r11;
	mad.lo.s32 	%r17, %r9, %r1, %r2;
	mul.lo.s32 	%r5, %r17, %r11;
	mov.u32 	%r6, %ntid.x;
	cvta.to.global.u64 	%rd1, %rd4;
	cvta.to.global.u64 	%rd2, %rd3;
$L__BB1_3:
	add.s32 	%r18, %r20, %r4;
	add.s32 	%r19, %r20, %r5;
	mul.wide.s32 	%rd5, %r19, 2;
	add.s64 	%rd6, %rd2, %rd5;
	mul.wide.s32 	%rd7, %r18, 2;
	add.s64 	%rd8, %rd1, %rd7;
	ld.global.u16 	%rs1, [%rd8];
	st.global.u16 	[%rd6], %rs1;
	add.s32 	%r20, %r20, %r6;
	setp.lt.s32 	%p7, %r20, %r11;
	@%p7 bra 	$L__BB1_3;
$L__BB1_4:
	ret;

}
	// .globl	_Z27gqa_attention_decode_kernelP6__halfPKS_S2_S2_S0_S0_iiiiif
.visible .entry _Z27gqa_attention_decode_kernelP6__halfPKS_S2_S2_S0_S0_iiiiif(
	.param .u64 .ptr .align 1 _Z27gqa_attention_decode_kernelP6__halfPKS_S2_S2_S0_S0_iiiiif_param_0,
	.param .u64 .ptr .align 1 _Z27gqa_attention_decode_kernelP6__halfPKS_S2_S2_S0_S0_iiiiif_param_1,
	.param .u64 .ptr .align 1 _Z27gqa_attention_decode_kernelP6__halfPKS_S2_S2_S0_S0_iiiiif_param_2,
	.param .u64 .ptr .align 1 _Z27gqa_attention_decode_kernelP6__halfPKS_S2_S2_S0_S0_iiiiif_param_3,
	.param .u64 .ptr .align 1 _Z27gqa_attention_decode_kernelP6__halfPKS_S2_S2_S0_S0_iiiiif_param_4,
	.param .u64 .ptr .align 1 _Z27gqa_attention_decode_kernelP6__halfPKS_S2_S2_S0_S0_iiiiif_param_5,
	.param .u32 _Z27gqa_attention_decode_kernelP6__halfPKS_S2_S2_S0_S0_iiiiif_param_6,
	.param .u32 _Z27gqa_attention_decode_kernelP6__halfPKS_S2_S2_S0_S0_iiiiif_param_7,
	.param .u32 _Z27gqa_attention_decode_kernelP6__halfPKS_S2_S2_S0_S0_iiiiif_param_8,
	.param .u32 _Z27gqa_attention_decode_kernelP6__halfPKS_S2_S2_S0_S0_iiiiif_param_9,
	.param .u32 _Z27gqa_attention_decode_kernelP6__halfPKS_S2_S2_S0_S0_iiiiif_param_10,
	.param .f32 _Z27gqa_attention_decode_kernelP6__halfPKS_S2_S2_S0_S0_iiiiif_param_11
)
{


	ret;

}


// ===== COMPILED SASS (sm_100) =====

	.target	sm_100

	.elftype	@"ET_EXEC"


//--------------------- .note.nv.tkinfo           --------------------------
	.section	.note.nv.tkinfo,"",@"SHT_NOTE"
	.sectionflags	@"SHF_NOTE_NV_TKINFO"
	.tkinfo
        /*0018*/ 	.word	0x00000002
        /*0030*/ 	.string	""
        /*0030*/ 	.string	"ptxas"
        /*0030*/ 	.string	"Cuda compilation tools, release 13.0, V13.0.88"
        /*0030*/ 	.string	"Build cuda_13.0.r13.0/compiler.36424714_0"
        /*0030*/ 	.string	"-arch sm_100 -m 64 "



//--------------------- .note.nv.cuinfo           --------------------------
	.section	.note.nv.cuinfo,"",@"SHT_NOTE"
	.sectionflags	@"SHF_NOTE_NV_CUINFO"
        /*0018*/ 	.short	0x0002
        /*001a*/ 	.short	0x0064
        /*001c*/ 	.short	0x0082
	.zero		2


//--------------------- .nv.info                  --------------------------
	.section	.nv.info,"",@"SHT_CUDA_INFO"
	.align	4


	//----- nvinfo : EIATTR_REGCOUNT
	.align		4
        /*0000*/ 	.byte	0x04, 0x2f
        /*0002*/ 	.short	(.L_29 - .L_28)
	.align		4
.L_28:
        /*0004*/ 	.word	index@(_Z32gqa_attention_decode_kernel_implP6__halfPKS_S2_S2_S0_S0_iiiiiif)
        /*0008*/ 	.word	0x00000026


	//----- nvinfo : EIATTR_FRAME_SIZE
	.align		4
.L_29:
        /*000c*/ 	.byte	0x04, 0x11
        /*000e*/ 	.short	(.L_31 - .L_30)
	.align		4
.L_30:
        /*0010*/ 	.word	index@($__internal_1_$__cuda_sm3x_div_rn_noftz_f32_slowpath)
        /*0014*/ 	.word	0x00000028


	//----- nvinfo : EIATTR_FRAME_SIZE
	.align		4
.L_31:
        /*0018*/ 	.byte	0x04, 0x11
        /*001a*/ 	.short	(.L_33 - .L_32)
	.align		4
.L_32:
        /*001c*/ 	.word	index@($__internal_0_$__cuda_sm20_sqrt_rn_f32_slowpath)
        /*0020*/ 	.word	0x00000028


	//----- nvinfo : EIATTR_FRAME_SIZE
	.align		4
.L_33:
        /*0024*/ 	.byte	0x04, 0x11
        /*0026*/ 	.short	(.L_35 - .L_34)
	.align		4
.L_34:
        /*0028*/ 	.word	index@(_Z32gqa_attention_decode_kernel_implP6__halfPKS_S2_S2_S0_S0_iiiiiif)
        /*002c*/ 	.word	0x00000028


	//----- nvinfo : EIATTR_REGCOUNT
	.align		4
.L_35:
        /*0030*/ 	.byte	0x04, 0x2f
        /*0032*/ 	.short	(.L_37 - .L_36)
	.align		4
.L_36:
        /*0034*/ 	.word	index@(_Z28gqa_attention_prefill_kernelP6__halfPKS_S2_S2_S0_S0_iiiiif)
        /*0038*/ 	.word	0x00000010


	//----- nvinfo : EIATTR_FRAME_SIZE
	.align		4
.L_37:
        /*003c*/ 	.byte	0x04, 0x11
        /*003e*/ 	.short	(.L_39 - .L_38)
	.align		4
.L_38:
        /*0040*/ 	.word	index@(_Z28gqa_attention_prefill_kernelP6__halfPKS_S2_S2_S0_S0_iiiiif)
        /*0044*/ 	.word	0x00000000


	//----- nvinfo : EIATTR_REGCOUNT
	.align		4
.L_39:
        /*0048*/ 	.byte	0x04, 0x2f
        /*004a*/ 	.short	(.L_41 - .L_40)
	.align		4
.L_40:
        /*004c*/ 	.word	index@(_Z27gqa_attention_decode_kernelP6__halfPKS_S2_S2_S0_S0_iiiiif)
        /*0050*/ 	.word	0x00000004


	//----- nvinfo : EIATTR_FRAME_SIZE
	.align		4
.L_41:
        /*0054*/ 	.byte	0x04, 0x11
        /*0056*/ 	.short	(.L_43 - .L_42)
	.align		4
.L_42:
        /*0058*/ 	.word	index@(_Z27gqa_attention_decode_kernelP6__halfPKS_S2_S2_S0_S0_iiiiif)
        /*005c*/ 	.word	0x00000000


	//----- nvinfo : EIATTR_MIN_STACK_SIZE
	.align		4
.L_43:
        /*0060*/ 	.byte	0x04, 0x12
        /*0062*/ 	.short	(.L_45 - .L_44)
	.align		4
.L_44:
        /*0064*/ 	.word	index@(_Z27gqa_attention_decode_kernelP6__halfPKS_S2_S2_S0_S0_iiiiif)
        /*0068*/ 	.word	0x00000000


	//----- nvinfo : EIATTR_MIN_STACK_SIZE
	.align		4
.L_45:
        /*006c*/ 	.byte	0x04, 0x12
        /*006e*/ 	.short	(.L_47 - .L_46)
	.align		4
.L_46:
        /*0070*/ 	.word	index@(_Z28gqa_attention_prefill_kernelP6__halfPKS_S2_S2_S0_S0_iiiiif)
        /*0074*/ 	.word	0x00000000


	//----- nvinfo : EIATTR_MIN_STACK_SIZE
	.align		4
.L_47:
        /*0078*/ 	.byte	0x04, 0x12
        /*007a*/ 	.short	(.L_49 - .L_48)
	.align		4
.L_48:
        /*007c*/ 	.word	index@(_Z32gqa_attention_decode_kernel_implP6__halfPKS_S2_S2_S0_S0_iiiiiif)
        /*0080*/ 	.word	0x00000028
.L_49:


//--------------------- .nv.compat                --------------------------
	.section	.nv.compat,"",@"SHT_CUDA_COMPAT_INFO"
	.align	4
        /*0000*/ 	.byte	0x02, 0x09, 0x00, 0x00, 0x02, 0x02, 0x01, 0x00, 0x02, 0x05, 0x05, 0x00, 0x03, 0x07, 0x01, 0x01
        /*0010*/ 	.byte	0x02, 0x03, 0x00, 0x00, 0x02, 0x06, 0x01, 0x00, 0x04, 0x0b, 0x08, 0x00, 0x01, 0x00, 0x00, 0x00
        /*0020*/ 	.byte	0x00, 0x00, 0x00, 0x00


//--------------------- .nv.info._Z27gqa_attention_decode_kernelP6__halfPKS_S2_S2_S0_S0_iiiiif --------------------------
	.section	.nv.info._Z27gqa_attention_decode_kernelP6__halfPKS_S2_S2_S0_S0_iiiiif,"",@"SHT_CUDA_INFO"
	.sectionflags	@""
	.align	4


	//----- nvinfo : EIATTR_CUDA_API_VERSION
	.align		4
        /*0000*/ 	.byte	0x04, 0x37
        /*0002*/ 	.short	(.L_51 - .L_50)
.L_50:
        /*0004*/ 	.word	0x00000082


	//----- nvinfo : EIATTR_KPARAM_INFO
	.align		4
.L_51:
        /*0008*/ 	.byte	0x04, 0x17
        /*000a*/ 	.short	(.L_53 - .L_52)
.L_52:
        /*000c*/ 	.word	0x00000000
        /*0010*/ 	.short	0x000b
        /*0012*/ 	.short	0x0044
        /*0014*/ 	.byte	0x00, 0xf0, 0x11, 0x00


	//----- nvinfo : EIATTR_KPARAM_INFO
	.align		4
.L_53:
        /*0018*/ 	.byte	0x04, 0x17
        /*001a*/ 	.short	(.L_55 - .L_54)
.L_54:
        /*001c*/ 	.word	0x00000000
        /*0020*/ 	.short	0x000a
        /*0022*/ 	.short	0x0040
        /*0024*/ 	.byte	0x00, 0xf0, 0x11, 0x00


	//----- nvinfo : EIATTR_KPARAM_INFO
	.align		4
.L_55:
        /*0028*/ 	.byte	0x04, 0x17
        /*002a*/ 	.short	(.L_57 - .L_56)
.L_56:
        /*002c*/ 	.word	0x00000000
        /*0030*/ 	.short	0x0009
        /*0032*/ 	.short	0x003c
        /*0034*/ 	.byte	0x00, 0xf0, 0x11, 0x00


	//----- nvinfo : EIATTR_KPARAM_INFO
	.align		4
.L_57:
        /*0038*/ 	.byte	0x04, 0x17
        /*003a*/ 	.short	(.L_59 - .L_58)
.L_58:
        /*003c*/ 	.word	0x00000000
        /*0040*/ 	.short	0x0008
        /*0042*/ 	.short	0x0038
        /*0044*/ 	.byte	0x00, 0xf0, 0x11, 0x00


	//----- nvinfo : EIATTR_KPARAM_INFO
	.align		4
.L_59:
        /*0048*/ 	.byte	0x04, 0x17
        /*004a*/ 	.short	(.L_61 - .L_60)
.L_60:
        /*004c*/ 	.word	0x00000000
        /*0050*/ 	.short	0x0007
        /*0052*/ 	.short	0x0034
        /*0054*/ 	.byte	0x00, 0xf0, 0x11, 0x00


	//----- nvinfo : EIATTR_KPARAM_INFO
	.align		4
.L_61:
        /*0058*/ 	.byte	0x04, 0x17
        /*005a*/ 	.short	(.L_63 - .L_62)
.L_62:
        /*005c*/ 	.word	0x00000000
        /*0060*/ 	.short	0x0006
        /*0062*/ 	.short	0x0030
        /*0064*/ 	.byte	0x00, 0xf0, 0x11, 0x00


	//----- nvinfo : EIATTR_KPARAM_INFO
	.align		4
.L_63:
        /*0068*/ 	.byte	0x04, 0x17
        /*006a*/ 	.short	(.L_65 - .L_64)
.L_64:
        /*006c*/ 	.word	0x00000000
        /*0070*/ 	.short	0x0005
        /*0072*/ 	.short	0x0028
        /*0074*/ 	.byte	0x00, 0xf5, 0x21, 0x00


	//----- nvinfo : EIATTR_KPARAM_INFO
	.align		4
.L_65:
        /*0078*/ 	.byte	0x04, 0x17
        /*007a*/ 	.short	(.L_67 - .L_66)
.L_66:
        /*007c*/ 	.word	0x00000000
        /*0080*/ 	.short	0x0004
        /*0082*/ 	.short	0x0020
        /*0084*/ 	.byte	0x00, 0xf5, 0x21, 0x00


	//----- nvinfo : EIATTR_KPARAM_INFO
	.align		4
.L_67:
        /*0088*/ 	.byte	0x04, 0x17
        /*008a*/ 	.short	(.L_69 - .L_68)
.L_68:
        /*008c*/ 	.word	0x00000000
        /*0090*/ 	.short	0x0003
        /*0092*/ 	.short	0x0018
        /*0094*/ 	.byte	0x00, 0xf5, 0x21, 0x00


	//----- nvinfo : EIATTR_KPARAM_INFO
	.align		4
.L_69:
        /*0098*/ 	.byte	0x04, 0x17
        /*009a*/ 	.short	(.L_71 - .L_70)
.L_70:
        /*009c*/ 	.word	0x00000000
        /*00a0*/ 	.short	0x0002
        /*00a2*/ 	.short	0x0010
        /*00a4*/ 	.byte	0x00, 0xf5, 0x21, 0x00


	//----- nvinfo : EIATTR_KPARAM_INFO
	.align		4
.L_71:
        /*00a8*/ 	.byte	0x04, 0x17
        /*00aa*/ 	.short	(.L_73 - .L_72)
.L_72:
        /*00ac*/ 	.word	0x00000000
        /*00b0*/ 	.short	0x0001
        /*00b2*/ 	.short	0x0008
        /*00b4*/ 	.byte	0x00, 0xf5, 0x21, 0x00


	//----- nvinfo : EIATTR_KPARAM_INFO
	.align		4
.L_73:
        /*00b8*/ 	.byte	0x04, 0x17
        /*00ba*/ 	.short	(.L_75 - .L_74)
.L_74:
        /*00bc*/ 	.word	0x00000000
        /*00c0*/ 	.short	0x0000
        /*00c2*/ 	.short	0x0000
        /*00c4*/ 	.byte	0x00, 0xf5, 0x21, 0x00


	//----- nvinfo : EIATTR_SPARSE_MMA_MASK
	.align		4
.L_75:
        /*00c8*/ 	.byte	0x03, 0x50
        /*00ca*/ 	.short	0x0000


	//----- nvinfo : EIATTR_MAXREG_COUNT
	.align		4
        /*00cc*/ 	.byte	0x03, 0x1b
        /*00ce*/ 	.short	0x00ff


	//----- nvinfo : EIATTR_MERCURY_ISA_VERSION
	.align		4
        /*00d0*/ 	.byte	0x03, 0x5f
        /*00d2*/ 	.short	0x0101


	//----- nvinfo : EIATTR_VRC_CTA_INIT_COUNT
	.align		4
        /*00d4*/ 	.byte	0x02, 0x4a
	.zero		1
	.zero		1


	//----- nvinfo : EIATTR_EXIT_INSTR_OFFSETS
	.align		4
        /*00d8*/ 	.byte	0x04, 0x1c
        /*00da*/ 	.short	(.L_77 - .L_76)


	//   ....[0]....
.L_76:
        /*00dc*/ 	.word	0x00000010


	//----- nvinfo : EIATTR_CBANK_PARAM_SIZE
	.align		4
.L_77:
        /*00e0*/ 	.byte	0x03, 0x19
        /*00e2*/ 	.short	0x0048


	//----- nvinfo : EIATTR_PARAM_CBANK
	.align		4
        /*00e4*/ 	.byte	0x04, 0x0a
        /*00e6*/ 	.short	(.L_79 - .L_78)
	.align		4
.L_78:
        /*00e8*/ 	.word	index@(.nv.constant0._Z27gqa_attention_decode_kernelP6__halfPKS_S2_S2_S0_S0_iiiiif)
        /*00ec*/ 	.short	0x0380
        /*00ee*/ 	.short	0x0048


	//----- nvinfo : EIATTR_SW_WAR
	.align		4
.L_79:
        /*00f0*/ 	.byte	0x04, 0x36
        /*00f2*/ 	.short	(.L_81 - .L_80)
.L_80:
        /*00f4*/ 	.word	0x00000008
.L_81:


//--------------------- .nv.info._Z28gqa_attention_prefill_kernelP6__halfPKS_S2_S2_S0_S0_iiiiif --------------------------
	.section	.nv.info._Z28gqa_attention_prefill_kernelP6__halfPKS_S2_S2_S0_S0_iiiiif,"",@"SHT_CUDA_INFO"
	.sectionflags	@""
	.align	4


	//----- nvinfo : EIATTR_CUDA_API_VERSION
	.align		4
        /*0000*/ 	.byte	0x04, 0x37
        /*0002*/ 	.short	(.L_83 - .L_82)
.L_82:
        /*0004*/ 	.word	0x00000082


	//----- nvinfo : EIATTR_KPARAM_INFO
	.align		4
.L_83:
        /*0008*/ 	.byte	0x04, 0x17
        /*000a*/ 	.short	(.L_85 - .L_84)
.L_84:
        /*000c*/ 	.word	0x00000000
        /*0010*/ 	.short	0x000b
        /*0012*/ 	.short	0x0044
        /*0014*/ 	.byte	0x00, 0xf0, 0x11, 0x00


	//----- nvinfo : EIATTR_KPARAM_INFO
	.align		4
.L_85:
        /*0018*/ 	.byte	0x04, 0x17
        /*001a*/ 	.short	(.L_87 - .L_86)
.L_86:
        /*001c*/ 	.word	0x00000000
        /*0020*/ 	.short	0x000a
        /*0022*/ 	.short	0x0040
        /*0024*/ 	.byte	0x00, 0xf0, 0x11, 0x00


	//----- nvinfo : EIATTR_KPARAM_INFO
	.align		4
.L_87:
        /*0028*/ 	.byte	0x04, 0x17
        /*002a*/ 	.short	(.L_89 - .L_88)
.L_88:
        /*002c*/ 	.word	0x00000000
        /*0030*/ 	.short	0x0009
        /*0032*/ 	.short	0x003c
        /*0034*/ 	.byte	0x00, 0xf0, 0x11, 0x00


	//----- nvinfo : EIATTR_KPARAM_INFO
	.align		4
.L_89:
        /*0038*/ 	.byte	0x04, 0x17
        /*003a*/ 	.short	(.L_91 - .L_90)
.L_90:
        /*003c*/ 	.word	0x00000000
        /*0040*/ 	.short	0x0008
        /*0042*/ 	.short	0x0038
        /*0044*/ 	.byte	0x00, 0xf0, 0x11, 0x00


	//----- nvinfo : EIATTR_KPARAM_INFO
	.align		4
.L_91:
        /*0048*/ 	.byte	0x04, 0x17
        /*004a*/ 	.short	(.L_93 - .L_92)
.L_92:
        /*004c*/ 	.word	0x00000000
        /*0050*/ 	.short	0x0007
        /*0052*/ 	.short	0x0034
        /*0054*/ 	.byte	0x00, 0xf0, 0x11, 0x00


	//----- nvinfo : EIATTR_KPARAM_INFO
	.align		4
.L_93:
        /*0058*/ 	.byte	0x04, 0x17
        /*005a*/ 	.short	(.L_95 - .L_94)
.L_94:
        /*005c*/ 	.word	0x00000000
        /*0060*/ 	.short	0x0006
        /*0062*/ 	.short	0x0030
        /*0064*/ 	.byte	0x00, 0xf0, 0x11, 0x00


	//----- nvinfo : EIATTR_KPARAM_INFO
	.align		4
.L_95:
        /*0068*/ 	.byte	0x04, 0x17
        /*006a*/ 	.short	(.L_97 - .L_96)
.L_96:
        /*006c*/ 	.word	0x00000000
        /*0070*/ 	.short	0x0005
        /*0072*/ 	.short	0x0028
        /*0074*/ 	.byte	0x00, 0xf5, 0x21, 0x00


	//----- nvinfo : EIATTR_KPARAM_INFO
	.align		4
.L_97:
        /*0078*/ 	.byte	0x04, 0x17
        /*007a*/ 	.short	(.L_99 - .L_98)
.L_98:
        /*007c*/ 	.word	0x00000000
        /*0080*/ 	.short	0x0004
        /*0082*/ 	.short	0x0020
        /*0084*/ 	.byte	0x00, 0xf5, 0x21, 0x00


	//----- nvinfo : EIATTR_KPARAM_INFO
	.align		4
.L_99:
        /*0088*/ 	.byte	0x04, 0x17
        /*008a*/ 	.short	(.L_101 - .L_100)
.L_100:
        /*008c*/ 	.word	0x00000000
        /*0090*/ 	.short	0x0003
        /*0092*/ 	.short	0x0018
        /*0094*/ 	.byte	0x00, 0xf5, 0x21, 0x00


	//----- nvinfo : EIATTR_KPARAM_INFO
	.align		4
.L_101:
        /*0098*/ 	.byte	0x04, 0x17
        /*009a*/ 	.short	(.L_103 - .L_102)
.L_102:
        /*009c*/ 	.word	0x00000000
        /*00a0*/ 	.short	0x0002
        /*00a2*/ 	.short	0x0010
        /*00a4*/ 	.byte	0x00, 0xf5, 0x21, 0x00


	//----- nvinfo : EIATTR_KPARAM_INFO
	.align		4
.L_103:
        /*00a8*/ 	.byte	0x04, 0x17
        /*00aa*/ 	.short	(.L_105 - .L_104)
.L_104:
        /*00ac*/ 	.word	0x00000000
        /*00b0*/ 	.short	0x0001
        /*00b2*/ 	.short	0x0008
        /*00b4*/ 	.byte	0x00, 0xf5, 0x21, 0x00


	//----- nvinfo : EIATTR_KPARAM_INFO
	.align		4
.L_105:
        /*00b8*/ 	.byte	0x04, 0x17
        /*00ba*/ 	.short	(.L_107 - .L_106)
.L_106:
        /*00bc*/ 	.word	0x00000000
        /*00c0*/ 	.short	0x0000
        /*00c2*/ 	.short	0x0000
        /*00c4*/ 	.byte	0x00, 0xf5, 0x21, 0x00


	//----- nvinfo : EIATTR_SPARSE_MMA_MASK
	.align		4
.L_107:
        /*00c8*/ 	.byte	0x03, 0x50
        /*00ca*/ 	.short	0x0000


	//----- nvinfo : EIATTR_MAXREG_COUNT
	.align		4
        /*00cc*/ 	.byte	0x03, 0x1b
        /*00ce*/ 	.short	0x00ff


	//----- nvinfo : EIATTR_MERCURY_ISA_VERSION
	.align		4
        /*00d0*/ 	.byte	0x03, 0x5f
        /*00d2*/ 	.short	0x0101


	//----- nvinfo : EIATTR_VRC_CTA_INIT_COUNT
	.align		4
        /*00d4*/ 	.byte	0x02, 0x4a
	.zero		1
	.zero		1


	//----- nvinfo : EIATTR_EXIT_INSTR_OFFSETS
	.align		4
        /*00d8*/ 	.byte	0x04, 0x1c
        /*00da*/ 	.short	(.L_109 - .L_108)


	//   ....[0]....
.L_108:
        /*00dc*/ 	.word	0x00000080


	//   ....[1]....
        /*00e0*/ 	.word	0x000000c0


	//   ....[2]....
        /*00e4*/ 	.word	0x000004f0


	//----- nvinfo : EIATTR_CRS_STACK_SIZE
	.align		4
.L_109:
        /*00e8*/ 	.byte	0x04, 0x1e
        /*00ea*/ 	.short	(.L_111 - .L_110)
.L_110:
        /*00ec*/ 	.word	0x00000000


	//----- nvinfo : EIATTR_CBANK_PARAM_SIZE
	.align		4
.L_111:
        /*00f0*/ 	.byte	0x03, 0x19
        /*00f2*/ 	.short	0x0048


	//----- nvinfo : EIATTR_PARAM_CBANK
	.align		4
        /*00f4*/ 	.byte	0x04, 0x0a
        /*00f6*/ 	.short	(.L_113 - .L_112)
	.align		4
.L_112:
        /*00f8*/ 	.word	index@(.nv.constant0._Z28gqa_attention_prefill_kernelP6__halfPKS_S2_S2_S0_S0_iiiiif)
        /*00fc*/ 	.short	0x0380
        /*00fe*/ 	.short	0x0048


	//----- nvinfo : EIATTR_SW_WAR
	.align		4
.L_113:
        /*0100*/ 	.byte	0x04, 0x36
        /*0102*/ 	.short	(.L_115 - .L_114)
.L_114:
        /*0104*/ 	.word	0x00000008
.L_115:


//--------------------- .nv.info._Z32gqa_attention_decode_kernel_implP6__halfPKS_S2_S2_S0_S0_iiiiiif --------------------------
	.section	.nv.info._Z32gqa_attention_decode_kernel_implP6__halfPKS_S2_S2_S0_S0_iiiiiif,"",@"SHT_CUDA_INFO"
	.sectionflags	@""
	.align	4


	//----- nvinfo : EIATTR_CUDA_API_VERSION
	.align		4
        /*0000*/ 	.byte	0x04, 0x37
        /*0002*/ 	.short	(.L_117 - .L_116)
.L_116:
        /*0004*/ 	.word	0x00000082


	//----- nvinfo : EIATTR_KPARAM_INFO
	.align		4
.L_117:
        /*0008*/ 	.byte	0x04, 0x17
        /*000a*/ 	.short	(.L_119 - .L_118)
.L_118:
        /*000c*/ 	.word	0x00000000
        /*0010*/ 	.short	0x000c
        /*0012*/ 	.short	0x0048
        /*0014*/ 	.byte	0x00, 0xf0, 0x11, 0x00


	//----- nvinfo : EIATTR_KPARAM_INFO
	.align		4
.L_119:
        /*0018*/ 	.byte	0x04, 0x17
        /*001a*/ 	.short	(.L_121 - .L_120)
.L_120:
        /*001c*/ 	.word	0x00000000
        /*0020*/ 	.short	0x000b
        /*0022*/ 	.short	0x0044
        /*0024*/ 	.byte	0x00, 0xf0, 0x11, 0x00


	//----- nvinfo : EIATTR_KPARAM_INFO
	.align		4
.L_121:
        /*0028*/ 	.byte	0x04, 0x17
        /*002a*/ 	.short	(.L_123 - .L_122)
.L_122:
        /*002c*/ 	.word	0x00000000
        /*0030*/ 	.short	0x000a
        /*0032*/ 	.short	0x0040
        /*0034*/ 	.byte	0x00, 0xf0, 0x11, 0x00


	//----- nvinfo : EIATTR_KPARAM_INFO
	.align		4
.L_123:
        /*0038*/ 	.byte	0x04, 0x17
        /*003a*/ 	.short	(.L_125 - .L_124)
.L_124:
        /*003c*/ 	.word	0x00000000
        /*0040*/ 	.short	0x0009
        /*0042*/ 	.short	0x003c
        /*0044*/ 	.byte	0x00, 0xf0, 0x11, 0x00


	//----- nvinfo : EIATTR_KPARAM_INFO
	.align		4
.L_125:
        /*0048*/ 	.byte	0x04, 0x17
        /*004a*/ 	.short	(.L_127 - .L_126)
.L_126:
        /*004c*/ 	.word	0x00000000
        /*0050*/ 	.short	0x0008
        /*0052*/ 	.short	0x0038
        /*0054*/ 	.byte	0x00, 0xf0, 0x11, 0x00


	//----- nvinfo : EIATTR_KPARAM_INFO
	.align		4
.L_127:
        /*0058*/ 	.byte	0x04, 0x17
        /*005a*/ 	.short	(.L_129 - .L_128)
.L_128:
        /*005c*/ 	.word	0x00000000
        /*0060*/ 	.short	0x0007
        /*0062*/ 	.short	0x0034
        /*0064*/ 	.byte	0x00, 0xf0, 0x11, 0x00


	//----- nvinfo : EIATTR_KPARAM_INFO
	.align		4
.L_129:
        /*0068*/ 	.byte	0x04, 0x17
        /*006a*/ 	.short	(.L_131 - .L_130)
.L_130:
        /*006c*/ 	.word	0x00000000
        /*0070*/ 	.short	0x0006
        /*0072*/ 	.short	0x0030
        /*0074*/ 	.byte	0x00, 0xf0, 0x11, 0x00


	//----- nvinfo : EIATTR_KPARAM_INFO
	.align		4
.L_131:
        /*0078*/ 	.byte	0x04, 0x17
        /*007a*/ 	.short	(.L_133 - .L_132)
.L_132:
        /*007c*/ 	.word	0x00000000
        /*0080*/ 	.short	0x0005
        /*0082*/ 	.short	0x0028
        /*0084*/ 	.byte	0x00, 0xf5, 0x21, 0x00


	//----- nvinfo : EIATTR_KPARAM_INFO
	.align		4
.L_133:
        /*0088*/ 	.byte	0x04, 0x17
        /*008a*/ 	.short	(.L_135 - .L_134)
.L_134:
        /*008c*/ 	.word	0x00000000
        /*0090*/ 	.short	0x0004
        /*0092*/ 	.short	0x0020
        /*0094*/ 	.byte	0x00, 0xf5, 0x21, 0x00


	//----- nvinfo : EIATTR_KPARAM_INFO
	.align		4
.L_135:
        /*0098*/ 	.byte	0x04, 0x17
        /*009a*/ 	.short	(.L_137 - .L_136)
.L_136:
        /*009c*/ 	.word	0x00000000
        /*00a0*/ 	.short	0x0003
        /*00a2*/ 	.short	0x0018
        /*00a4*/ 	.byte	0x00, 0xf5, 0x21, 0x00


	//----- nvinfo : EIATTR_KPARAM_INFO
	.align		4
.L_137:
        /*00a8*/ 	.byte	0x04, 0x17
        /*00aa*/ 	.short	(.L_139 - .L_138)
.L_138:
        /*00ac*/ 	.word	0x00000000
        /*00b0*/ 	.short	0x0002
        /*00b2*/ 	.short	0x0010
        /*00b4*/ 	.byte	0x00, 0xf5, 0x21, 0x00


	//----- nvinfo : EIATTR_KPARAM_INFO
	.align		4
.L_139:
        /*00b8*/ 	.byte	0x04, 0x17
        /*00ba*/ 	.short	(.L_141 - .L_140)
.L_140:
        /*00bc*/ 	.word	0x00000000
        /*00c0*/ 	.short	0x0001
        /*00c2*/ 	.short	0x0008
        /*00c4*/ 	.byte	0x00, 0xf5, 0x21, 0x00


	//----- nvinfo : EIATTR_KPARAM_INFO
	.align		4
.L_141:
        /*00c8*/ 	.byte	0x04, 0x17
        /*00ca*/ 	.short	(.L_143 - .L_142)
.L_142:
        /*00cc*/ 	.word	0x00000000
        /*00d0*/ 	.short	0x0000
        /*00d2*/ 	.short	0x0000
        /*00d4*/ 	.byte	0x00, 0xf5, 0x21, 0x00


	//----- nvinfo : EIATTR_SPARSE_MMA_MASK
	.align		4
.L_143:
        /*00d8*/ 	.byte	0x03, 0x50
        /*00da*/ 	.short	0x0000


	//----- nvinfo : EIATTR_MAXREG_COUNT
	.align		4
        /*00dc*/ 	.byte	0x03, 0x1b
        /*00de*/ 	.short	0x00ff


	//----- nvinfo : EIATTR_NUM_BARRIERS
	.align		4
        /*00e0*/ 	.byte	0x02, 0x4c
        /*00e2*/ 	.byte	0x01
	.zero		1


	//----- nvinfo : EIATTR_EXTERNS
	.align		4
        /*00e4*/ 	.byte	0x04, 0x0f
        /*00e6*/ 	.short	(.L_145 - .L_144)


	//   ....[0]....
	.align		4
.L_144:
        /*00e8*/ 	.word	index@(vprintf)


	//----- nvinfo : EIATTR_MERCURY_ISA_VERSION
	.align		4
.L_145:
        /*00ec*/ 	.byte	0x03, 0x5f
        /*00ee*/ 	.short	0x0101


	//----- nvinfo : EIATTR_UNUSED_LOAD_BYTE_OFFSET
	.align		4
        /*00f0*/ 	.byte	0x04, 0x44
        /*00f2*/ 	.short	(.L_147 - .L_146)


	//   ....[0]....
.L_146:
        /*00f4*/ 	.word	0x000019c0
        /*00f8*/ 	.word	0x00000fff


	//   ....[1]....
        /*00fc*/ 	.word	0x00003120
        /*0100*/ 	.word	0x00000fff


	//   ....[2]....
        /*0104*/ 	.word	0x00005ab0
        /*0108*/ 	.word	0x00000fff


	//----- nvinfo : EIATTR_VRC_CTA_INIT_COUNT
	.align		4
.L_147:
        /*010c*/ 	.byte	0x02, 0x4a
	.zero		1
	.zero		1


	//----- nvinfo : EIATTR_SYSCALL_OFFSETS
	.align		4
        /*0110*/ 	.byte	0x04, 0x46
        /*0112*/ 	.short	(.L_149 - .L_148)


	//   ....[0]....
.L_148:
        /*0114*/ 	.word	0x00000d50


	//   ....[1]....
        /*0118*/ 	.word	0x00000ec0


	//   ....[2]....
        /*011c*/ 	.word	0x00000f60


	//   ....[3]....
        /*0120*/ 	.word	0x00001c50


	//   ....[4]....
        /*0124*/ 	.word	0x00002640


	//   ....[5]....
        /*0128*/ 	.word	0x00002720


	//   ....[6]....
        /*012c*/ 	.word	0x000038d0


	//   ....[7]....
        /*0130*/ 	.word	0x00003940


	//   ....[8]....
        /*0134*/ 	.word	0x00003ac0


	//   ....[9]....
        /*0138*/ 	.word	0x00003ba0


	//   ....[10]....
        /*013c*/ 	.word	0x00004050


	//   ....[11]....
        /*0140*/ 	.word	0x00004300


	//   ....[12]....
        /*0144*/ 	.word	0x000044c0


	//   ....[13]....
        /*0148*/ 	.word	0x000045c0


	//   ....[14]....
        /*014c*/ 	.word	0x00004630


	//   ....[15]....
        /*0150*/ 	.word	0x000048f0


	//   ....[16]....
        /*0154*/ 	.word	0x000049a0


	//   ....[17]....
        /*0158*/ 	.word	0x00004a40


	//   ....[18]....
        /*015c*/ 	.word	0x00004ae0


	//   ....[19]....
        /*0160*/ 	.word	0x00004bf0


	//   ....[20]....
        /*0164*/ 	.word	0x00004cc0


	//   ....[21]....
        /*0168*/ 	.word	0x00004d90


	//   ....[22]....
        /*016c*/ 	.word	0x00005d30


	//----- nvinfo : EIATTR_EXIT_INSTR_OFFSETS
	.align		4
.L_149:
        /*0170*/ 	.byte	0x04, 0x1c
        /*0172*/ 	.short	(.L_151 - .L_150)


	//   ....[0]....
.L_150:
        /*0174*/ 	.word	0x000000c0


	//   ....[1]....
        /*0178*/ 	.word	0x00004dd0


	//   ....[2]....
        /*017c*/ 	.word	0x000060a0


	//----- nvinfo : EIATTR_CRS_STACK_SIZE
	.align		4
.L_151:
        /*0180*/ 	.byte	0x04, 0x1e
        /*0182*/ 	.short	(.L_153 - .L_152)
.L_152:
        /*0184*/ 	.word	0x00000000


	//----- nvinfo : EIATTR_CBANK_PARAM_SIZE
	.align		4
.L_153:
        /*0188*/ 	.byte	0x03, 0x19
        /*018a*/ 	.short	0x004c


	//----- nvinfo : EIATTR_PARAM_CBANK
	.align		4
        /*018c*/ 	.byte	0x04, 0x0a
        /*018e*/ 	.short	(.L_155 - .L_154)
	.align		4
.L_154:
        /*0190*/ 	.word	index@(.nv.constant0._Z32gqa_attention_decode_kernel_implP6__halfPKS_S2_S2_S0_S0_iiiiiif)
        /*0194*/ 	.short	0x0380
        /*0196*/ 	.short	0x004c


	//----- nvinfo : EIATTR_SW_WAR
	.align		4
.L_155:
        /*0198*/ 	.byte	0x04, 0x36
        /*019a*/ 	.short	(.L_157 - .L_156)
.L_156:
        /*019c*/ 	.word	0x00000008
.L_157:


//--------------------- .nv.callgraph             --------------------------
	.section	.nv.callgraph,"",@"SHT_CUDA_CALLGRAPH"
	.align	4
	.sectionentsize	8
	.align		4
        /*0000*/ 	.word	0x00000000
	.align		4
        /*0004*/ 	.word	0xffffffff
	.align		4
        /*0008*/ 	.word	index@(_Z32gqa_attention_decode_kernel_implP6__halfPKS_S2_S2_S0_S0_iiiiiif)
	.align		4
        /*000c*/ 	.word	index@(vprintf)
	.align		4
        /*0010*/ 	.word	0x00000000
	.align		4
        /*0014*/ 	.word	0xfffffffe
	.align		4
        /*0018*/ 	.word	0x00000000
	.align		4
        /*001c*/ 	.word	0xfffffffd
	.align		4
        /*0020*/ 	.word	0x00000000
	.align		4
        /*0024*/ 	.word	0xfffffffc


//--------------------- .nv.constant4             --------------------------
	.section	.nv.constant4,"a",@progbits
	.align	8
	.align		8
.nv.constant4:
        /*0000*/ 	.dword	$str
	.align		8
        /*0008*/ 	.dword	$str$1
	.align		8
        /*0010*/ 	.dword	$str$2
	.align		8
        /*0018*/ 	.dword	$str$3
	.align		8
        /*0020*/ 	.dword	$str$4
	.align		8
        /*0028*/ 	.dword	$str$5
	.align		8
        /*0030*/ 	.dword	$str$6
	.align		8
        /*0038*/ 	.dword	$str$7
	.align		8
        /*0040*/ 	.dword	$str$8
	.align		8
        /*0048*/ 	.dword	$str$9
	.align		8
        /*0050*/ 	.dword	$str$10
	.align		8
        /*0058*/ 	.dword	$str$11
	.align		8
        /*0060*/ 	.dword	$str$12
	.align		8
        /*0068*/ 	.dword	$str$13
	.align		8
        /*0070*/ 	.dword	$str$14
	.align		8
        /*0078*/ 	.dword	$str$15
	.align		8
        /*0080*/ 	.dword	$str$16
	.align		8
        /*0088*/ 	.dword	$str$17
	.align		8
        /*0090*/ 	.dword	$str$18
	.align		8
        /*0098*/ 	.dword	$str$19
	.align		8
        /*00a0*/ 	.dword	$str$20
	.align		8
        /*00a8*/ 	.dword	$str$21
	.align		8
        /*00b0*/ 	.dword	$str$22
	.align		8
        /*00b8*/ 	.dword	$str$23
	.align		8
        /*00c0*/ 	.dword	$str$24
	.align		8
        /*00c8*/ 	.dword	$str$25
	.align		8
        /*00d0*/ 	.dword	$str$26
	.align		8
        /*00d8*/ 	.dword	$str$27
	.align		8
        /*00e0*/ 	.dword	vprintf


//--------------------- .text._Z27gqa_attention_decode_kernelP6__halfPKS_S2_S2_S0_S0_iiiiif --------------------------
	.section	.text._Z27gqa_attention_decode_kernelP6__halfPKS_S2_S2_S0_S0_iiiiif,"ax",@progbits
	.align	128
        .global         _Z27gqa_attention_decode_kernelP6__halfPKS_S2_S2_S0_S0_iiiiif
        .type           _Z27gqa_attention_decode_kernelP6__halfPKS_S2_S2_S0_S0_iiiiif,@function
        .size           _Z27gqa_attention_decode_kernelP6__halfPKS_S2_S2_S0_S0_iiiiif,(.L_x_117 - _Z27gqa_attention_decode_kernelP6__halfPKS_S2_S2_S0_S0_iiiiif)
        .other          _Z27gqa_attention_decode_kernelP6__halfPKS_S2_S2_S0_S0_iiiiif,@"STO_CUDA_ENTRY STV_DEFAULT"
_Z27gqa_attention_decode_kernelP6__halfPKS_S2_S2_S0_S0_iiiiif:
.text._Z27gqa_attention_decode_kernelP6__halfPKS_S2_S2_S0_S0_iiiiif:
[----:B------:R-:W-:Y:S01]  /*0000*/  LDC R1, c[0x0][0x37c] ;  /* 0x0000df00ff017b82 */ /* 0x000fe20000000800 */
[----:B------:R-:W-:Y:S05]  /*0010*/  EXIT ;  /* 0x000000000000794d */ /* 0x000fea0003800000 */
.L_x_0:
[----:B------:R-:W-:-:S00]  /*0020*/  BRA `(.L_x_0) ;  /* 0xfffffffc00fc7947 */ /* 0x000fc0000383ffff */
[----:B------:R-:W-:-:S00]  /*0030*/  NOP ;  /* 0x0000000000007918 */ /* 0x000fc00000000000 */
        /* <DEDUP_REMOVED lines=12> */
.L_x_117:


//--------------------- .text._Z28gqa_attention_prefill_kernelP6__halfPKS_S2_S2_S0_S0_iiiiif --------------------------
	.section	.text._Z28gqa_attention_prefill_kernelP6__halfPKS_S2_S2_S0_S0_iiiiif,"ax",@progbits
	.align	128
        .global         _Z28gqa_attention_prefill_kernelP6__halfPKS_S2_S2_S0_S0_iiiiif
        .type           _Z28gqa_attention_prefill_kernelP6__halfPKS_S2_S2_S0_S0_iiiiif,@function
        .size           _Z28gqa_attention_prefill_kernelP6__halfPKS_S2_S2_S0_S0_iiiiif,(.L_x_118 - _Z28gqa_attention_prefill_kernelP6__halfPKS_S2_S2_S0_S0_iiiiif)
        .other          _Z28gqa_attention_prefill_kernelP6__halfPKS_S2_S2_S0_S0_iiiiif,@"STO_CUDA_ENTRY STV_DEFAULT"
_Z28gqa_attention_prefill_kernelP6__halfPKS_S2_S2_S0_S0_iiiiif:
.text._Z28gqa_attention_prefill_kernelP6__halfPKS_S2_S2_S0_S0_iiiiif:
[----:B------:R-:W-:Y:S01]  /*0000*/  LDC R1, c[0x0][0x37c] ;  /* 0x0000df00ff017b82 */ /* 0x000fe20000000800 */
[----:B------:R-:W0:Y:S07]  /*0010*/  S2R R7, SR_CTAID.X ;  /* 0x0000000000077919 */ /* 0x000e2e0000002500 */
[----:B------:R-:W0:Y:S08]  /*0020*/  LDC R8, c[0x0][0x3b8] ;  /* 0x0000ee00ff087b82 */ /* 0x000e300000000800 */
[----:B------:R-:W1:Y:S08]  /*0030*/  S2UR UR4, SR_CTAID.Y ;  /* 0x00000000000479c3 */ /* 0x000e700000002600 */
[----:B------:R-:W1:Y:S01]  /*0040*/  LDC.64 R2, c[0x0][0x3b0] ;  /* 0x0000ec00ff027b82 */ /* 0x000e620000000a00 */
[----:B0-----:R-:W-:-:S04]  /*0050*/  ISETP.GE.AND P0, PT, R7, R8, PT ;  /* 0x000000080700720c */ /* 0x001fc80003f06270 */
[----:B-1----:R-:W-:-:S04]  /*0060*/  ISETP.LE.OR P0, PT, R2, UR4, P0 ;  /* 0x0000000402007c0c */ /* 0x002fc80008703670 */
[----:B------:R-:W-:-:S13]  /*0070*/  ISETP.NE.OR P0, PT, R3, 0x1, P0 ;  /* 0x000000010300780c */ /* 0x000fda0000705670 */
[----:B------:R-:W-:Y:S05]  /*0080*/  @P0 EXIT ;  /* 0x000000000000094d */ /* 0x000fea0003800000 */
[----:B------:R-:W0:Y:S01]  /*0090*/  S2R R6, SR_TID.X ;  /* 0x0000000000067919 */ /* 0x000e220000002100 */
[----:B------:R-:W0:Y:S02]  /*00a0*/  LDCU UR8, c[0x0][0x3c0] ;  /* 0x00007800ff0877ac */ /* 0x000e240008000800 */
[----:B0-----:R-:W-:-:S13]  /*00b0*/  ISETP.GE.AND P0, PT, R6, UR8, PT ;  /* 0x0000000806007c0c */ /* 0x001fda000bf06270 */
[----:B------:R-:W-:Y:S05]  /*00c0*/  @P0 EXIT ;  /* 0x000000000000094d */ /* 0x000fea0003800000 */
[----:B------:R-:W0:Y:S01]  /*00d0*/  LDC R0, c[0x0][0x3bc] ;  /* 0x0000ef00ff007b82 */ /* 0x000e220000000800 */
[----:B------:R-:W-:Y:S01]  /*00e0*/  IABS R11, R7 ;  /* 0x00000007000b7213 */ /* 0x000fe20000000000 */
[----:B------:R-:W1:Y:S01]  /*00f0*/  LDCU UR5, c[0x0][0x360] ;  /* 0x00006c00ff0577ac */ /* 0x000e620008000800 */
[----:B------:R-:W2:Y:S01]  /*0100*/  LDCU.64 UR6, c[0x0][0x358] ;  /* 0x00006b00ff0677ac */ /* 0x000ea20008000a00 */
[----:B0-----:R-:W-:-:S04]  /*0110*/  IABS R5, R0 ;  /* 0x0000000000057213 */ /* 0x001fc80000000000 */
[----:B------:R-:W0:Y:S08]  /*0120*/  I2F.RP R4, R5 ;  /* 0x0000000500047306 */ /* 0x000e300000209400 */
[----:B0-----:R-:W0:Y:S02]  /*0130*/  MUFU.RCP R4, R4 ;  /* 0x0000000400047308 */ /* 0x001e240000001000 */
[----:B0-----:R-:W-:-:S06]  /*0140*/  VIADD R2, R4, 0xffffffe ;  /* 0x0ffffffe04027836 */ /* 0x001fcc0000000000 */
[----:B------:R0:W3:Y:S02]  /*0150*/  F2I.FTZ.U32.TRUNC.NTZ R3, R2 ;  /* 0x0000000200037305 */ /* 0x0000e4000021f000 */
[----:B0-----:R-:W-:Y:S02]  /*0160*/  HFMA2 R2, -RZ, RZ, 0, 0 ;  /* 0x00000000ff027431 */ /* 0x001fe400000001ff */
[----:B---3--:R-:W-:-:S04]  /*0170*/  IMAD.MOV R10, RZ, RZ, -R3 ;  /* 0x000000ffff0a7224 */ /* 0x008fc800078e0a03 */
[----:B------:R-:W-:Y:S01]  /*0180*/  IMAD R9, R10, R5, RZ ;  /* 0x000000050a097224 */ /* 0x000fe200078e02ff */
[----:B------:R-:W-:-:S03]  /*0190*/  IABS R10, R8 ;  /* 0x00000008000a7213 */ /* 0x000fc60000000000 */
[----:B------:R-:W-:Y:S01]  /*01a0*/  IMAD.HI.U32 R3, R3, R9, R2 ;  /* 0x0000000903037227 */ /* 0x000fe200078e0002 */
[----:B------:R-:W-:-:S04]  /*01b0*/  LOP3.LUT R2, R8, R0, RZ, 0x3c, !PT ;  /* 0x0000000008027212 */ /* 0x000fc800078e3cff */
[----:B------:R-:W-:Y:S01]  /*01c0*/  ISETP.GE.AND P1, PT, R2, RZ, PT ;  /* 0x000000ff0200720c */ /* 0x000fe20003f26270 */
[----:B------:R-:W-:-:S04]  /*01d0*/  IMAD.HI.U32 R3, R3, R10, RZ ;  /* 0x0000000a03037227 */ /* 0x000fc800078e00ff */
[----:B------:R-:W-:-:S04]  /*01e0*/  IMAD.MOV R4, RZ, RZ, -R3 ;  /* 0x000000ffff047224 */ /* 0x000fc800078e0a03 */
[----:B------:R-:W-:-:S05]  /*01f0*/  IMAD R4, R5, R4, R10 ;  /* 0x0000000405047224 */ /* 0x000fca00078e020a */
[----:B------:R-:W-:-:S13]  /*0200*/  ISETP.GT.U32.AND P2, PT, R5, R4, PT ;  /* 0x000000040500720c */ /* 0x000fda0003f44070 */
[----:B------:R-:W-:Y:S01]  /*0210*/  @!P2 IMAD.IADD R4, R4, 0x1, -R5 ;  /* 0x000000010404a824 */ /* 0x000fe200078e0a05 */
[----:B------:R-:W-:Y:S02]  /*0220*/  @!P2 IADD3 R3, PT, PT, R3, 0x1, RZ ;  /* 0x000000010303a810 */ /* 0x000fe40007ffe0ff */
[----:B------:R-:W-:Y:S02]  /*0230*/  ISETP.NE.AND P2, PT, R0, RZ, PT ;  /* 0x000000ff0000720c */ /* 0x000fe40003f45270 */
[----:B------:R-:W-:-:S13]  /*0240*/  ISETP.GE.U32.AND P0, PT, R4, R5, PT ;  /* 0x000000050400720c */ /* 0x000fda0003f06070 */
[----:B------:R-:W-:-:S04]  /*0250*/  @P0 VIADD R3, R3, 0x1 ;  /* 0x0000000103030836 */ /* 0x000fc80000000000 */
[----:B------:R-:W-:-:S05]  /*0260*/  IMAD.MOV.U32 R12, RZ, RZ, R3 ;  /* 0x000000ffff0c7224 */ /* 0x000fca00078e0003 */
[----:B------:R-:W-:Y:S02]  /*0270*/  @!P1 IADD3 R12, PT, PT, -R12, RZ, RZ ;  /* 0x000000ff0c0c9210 */ /* 0x000fe40007ffe1ff */
[----:B------:R-:W-:-:S04]  /*0280*/  @!P2 LOP3.LUT R12, RZ, R0, RZ, 0x33, !PT ;  /* 0x00000000ff0ca212 */ /* 0x000fc800078e33ff */
[-C--:B------:R-:W-:Y:S02]  /*0290*/  IABS R5, R12.reuse ;  /* 0x0000000c00057213 */ /* 0x080fe40000000000 */
[----:B------:R-:W-:Y:S02]  /*02a0*/  IABS R13, R12 ;  /* 0x0000000c000d7213 */ /* 0x000fe40000000000 */
[----:B------:R-:W0:Y:S08]  /*02b0*/  I2F.RP R4, R5 ;  /* 0x0000000500047306 */ /* 0x000e300000209400 */
[----:B0-----:R-:W0:Y:S02]  /*02c0*/  MUFU.RCP R4, R4 ;  /* 0x0000000400047308 */ /* 0x001e240000001000 */
[----:B0-----:R-:W-:-:S02]  /*02d0*/  VIADD R2, R4, 0xffffffe ;  /* 0x0ffffffe04027836 */ /* 0x001fc40000000000 */
[----:B------:R-:W-:-:S04]  /*02e0*/  IMAD.MOV R4, RZ, RZ, -R13 ;  /* 0x000000ffff047224 */ /* 0x000fc800078e0a0d */
[----:B------:R0:W3:Y:S02]  /*02f0*/  F2I.FTZ.U32.TRUNC.NTZ R3, R2 ;  /* 0x0000000200037305 */ /* 0x0000e4000021f000 */
[----:B0-----:R-:W-:Y:S02]  /*0300*/  IMAD.MOV.U32 R2, RZ, RZ, RZ ;  /* 0x000000ffff027224 */ /* 0x001fe400078e00ff */
[----:B---3--:R-:W-:-:S04]  /*0310*/  IMAD.MOV R10, RZ, RZ, -R3 ;  /* 0x000000ffff0a7224 */ /* 0x008fc800078e0a03 */
[----:B------:R-:W-:Y:S01]  /*0320*/  IMAD R9, R10, R5, RZ ;  /* 0x000000050a097224 */ /* 0x000fe200078e02ff */
[----:B------:R-:W-:Y:S01]  /*0330*/  MOV R10, R11 ;  /* 0x0000000b000a7202 */ /* 0x000fe20000000f00 */
[----:B------:R-:W-:Y:S02]  /*0340*/  IMAD R11, R8, UR4, R7 ;  /* 0x00000004080b7c24 */ /* 0x000fe4000f8e0207 */
[----:B------:R-:W-:-:S06]  /*0350*/  IMAD.HI.U32 R3, R3, R9, R2 ;  /* 0x0000000903037227 */ /* 0x000fcc00078e0002 */
[----:B------:R-:W-:-:S04]  /*0360*/  IMAD.HI.U32 R9, R3, R10, RZ ;  /* 0x0000000a03097227 */ /* 0x000fc800078e00ff */
[----:B------:R-:W-:-:S05]  /*0370*/  IMAD R2, R9, R4, R10 ;  /* 0x0000000409027224 */ /* 0x000fca00078e020a */
[----:B------:R-:W-:-:S13]  /*0380*/  ISETP.GT.U32.AND P2, PT, R5, R2, PT ;  /* 0x000000020500720c */ /* 0x000fda0003f44070 */
[-C--:B------:R-:W-:Y:S01]  /*0390*/  @!P2 IADD3 R2, PT, PT, R2, -R5.reuse, RZ ;  /* 0x800000050202a210 */ /* 0x080fe20007ffe0ff */
[----:B------:R-:W-:Y:S01]  /*03a0*/  @!P2 VIADD R9, R9, 0x1 ;  /* 0x000000010909a836 */ /* 0x000fe20000000000 */
[----:B------:R-:W-:Y:S02]  /*03b0*/  ISETP.NE.AND P2, PT, R12, RZ, PT ;  /* 0x000000ff0c00720c */ /* 0x000fe40003f45270 */
[----:B------:R-:W-:Y:S02]  /*03c0*/  ISETP.GE.U32.AND P0, PT, R2, R5, PT ;  /* 0x000000050200720c */ /* 0x000fe40003f06070 */
[----:B------:R-:W-:Y:S01]  /*03d0*/  LOP3.LUT R2, R7, R12, RZ, 0x3c, !PT ;  /* 0x0000000c07027212 */ /* 0x000fe200078e3cff */
[----:B------:R-:W0:Y:S03]  /*03e0*/  LDC.64 R4, c[0x0][0x398] ;  /* 0x0000e600ff047b82 */ /* 0x000e260000000a00 */
[----:B------:R-:W-:-:S05]  /*03f0*/  ISETP.GE.AND P1, PT, R2, RZ, PT ;  /* 0x000000ff0200720c */ /* 0x000fca0003f26270 */
[----:B------:R-:W3:Y:S02]  /*0400*/  LDC.64 R2, c[0x0][0x380] ;  /* 0x0000e000ff027b82 */ /* 0x000ee40000000a00 */
[----:B------:R-:W-:-:S06]  /*0410*/  @P0 VIADD R9, R9, 0x1 ;  /* 0x0000000109090836 */ /* 0x000fcc0000000000 */
[----:B------:R-:W-:Y:S02]  /*0420*/  @!P1 IADD3 R9, PT, PT, -R9, RZ, RZ ;  /* 0x000000ff09099210 */ /* 0x000fe40007ffe1ff */
[----:B------:R-:W-:-:S05]  /*0430*/  @!P2 LOP3.LUT R9, RZ, R12, RZ, 0x33, !PT ;  /* 0x0000000cff09a212 */ /* 0x000fca00078e33ff */
[----:B------:R-:W-:Y:S02]  /*0440*/  IMAD R13, R0, UR4, R9 ;  /* 0x00000004000d7c24 */ /* 0x000fe4000f8e0209 */
[----:B-12---:R-:W-:-:S07]  /*0450*/  IMAD.MOV.U32 R0, RZ, RZ, R6 ;  /* 0x000000ffff007224 */ /* 0x006fce00078e0006 */
.L_x_1:
[----:B-1----:R-:W-:-:S04]  /*0460*/  IMAD R9, R13, UR8, R0 ;  /* 0x000000080d097c24 */ /* 0x002fc8000f8e0200 */
[----:B0-----:R-:W-:-:S06]  /*0470*/  IMAD.WIDE R8, R9, 0x2, R4 ;  /* 0x0000000209087825 */ /* 0x001fcc00078e0204 */
[----:B------:R-:W2:Y:S01]  /*0480*/  LDG.E.U16 R9, desc[UR6][R8.64] ;  /* 0x0000000608097981 */ /* 0x000ea2000c1e1500 */
[----:B------:R-:W-:Y:S01]  /*0490*/  IMAD R7, R11, UR8, R0 ;  /* 0x000000080b077c24 */ /* 0x000fe2000f8e0200 */
[----:B------:R-:W-:-:S03]  /*04a0*/  IADD3 R0, PT, PT, R0, UR5, RZ ;  /* 0x0000000500007c10 */ /* 0x000fc6000fffe0ff */
[----:B---3--:R-:W-:Y:S01]  /*04b0*/  IMAD.WIDE R6, R7, 0x2, R2 ;  /* 0x0000000207067825 */ /* 0x008fe200078e0202 */
[----:B------:R-:W-:-:S04]  /*04c0*/  ISETP.GE.AND P0, PT, R0, UR8, PT ;  /* 0x0000000800007c0c */ /* 0x000fc8000bf06270 */
[----:B--2---:R1:W-:Y:S09]  /*04d0*/  STG.E.U16 desc[UR6][R6.64], R9 ;  /* 0x0000000906007986 */ /* 0x0043f2000c101506 */
[----:B------:R-:W-:Y:S05]  /*04e0*/  @!P0 BRA `(.L_x_1) ;  /* 0xfffffffc00dc8947 */ /* 0x000fea000383ffff */
[----:B------:R-:W-:Y:S05]  /*04f0*/  EXIT ;  /* 0x000000000000794d */ /* 0x000fea0003800000 */
.L_x_2:
        /* <DEDUP_REMOVED lines=16> */
.L_x_118:


//--------------------- .text._Z32gqa_attention_decode_kernel_implP6__halfPKS_S2_S2_S0_S0_iiiiiif --------------------------
	.section	.text._Z32gqa_attention_decode_kernel_implP6__halfPKS_S2_S2_S0_S0_iiiiiif,"ax",@progbits
	.align	128
        .global         _Z32gqa_attention_decode_kernel_implP6__halfPKS_S2_S2_S0_S0_iiiiiif
        .type           _Z32gqa_attention_decode_kernel_implP6__halfPKS_S2_S2_S0_S0_iiiiiif,@function
        .size           _Z32gqa_attention_decode_kernel_implP6__halfPKS_S2_S2_S0_S0_iiiiiif,(.L_x_116 - _Z32gqa_attention_decode_kernel_implP6__halfPKS_S2_S2_S0_S0_iiiiiif)
        .other          _Z32gqa_attention_decode_kernel_implP6__halfPKS_S2_S2_S0_S0_iiiiiif,@"STO_CUDA_ENTRY STV_DEFAULT"
_Z32gqa_attention_decode_kernel_implP6__halfPKS_S2_S2_S0_S0_iiiiiif:
.text._Z32gqa_attention_decode_kernel_implP6__halfPKS_S2_S2_S0_S0_iiiiiif:
[----:B------:R-:W0:Y:S01]  /*0000*/  LDC R1, c[0x0][0x37c] ;  /* 0x0000df00ff017b82 */ /* 0x000e220000000800 */
[----:B------:R-:W1:Y:S07]  /*0010*/  S2R R17, SR_CTAID.X ;  /* 0x0000000000117919 */ /* 0x000e6e0000002500 */
[----:B------:R-:W1:Y:S01]  /*0020*/  LDC R0, c[0x0][0x3bc] ;  /* 0x0000ef00ff007b82 */ /* 0x000e620000000800 */
[----:B------:R-:W2:Y:S01]  /*0030*/  LDCU UR4, c[0x0][0x2f8] ;  /* 0x00005f00ff0477ac */ /* 0x000ea20008000800 */
[----:B0-----:R-:W-:Y:S01]  /*0040*/  IADD3 R1, PT, PT, R1, -0x28, RZ ;  /* 0xffffffd801017810 */ /* 0x001fe20007ffe0ff */
[----:B------:R-:W0:Y:S05]  /*0050*/  LDCU UR5, c[0x0][0x2fc] ;  /* 0x00005f80ff0577ac */ /* 0x000e2a0008000800 */
[----:B------:R-:W3:Y:S08]  /*0060*/  S2UR UR38, SR_CTAID.Y ;  /* 0x00000000002679c3 */ /* 0x000ef00000002600 */
[----:B------:R-:W3:Y:S01]  /*0070*/  LDC R2, c[0x0][0x3b0] ;  /* 0x0000ec00ff027b82 */ /* 0x000ee20000000800 */
[----:B--2---:R-:W-:-:S04]  /*0080*/  IADD3 R29, P1, PT, R1, UR4, RZ ;  /* 0x00000004011d7c10 */ /* 0x004fc8000ff3e0ff */
[----:B0-----:R-:W-:Y:S02]  /*0090*/  IADD3.X R28, PT, PT, RZ, UR5, RZ, P1, !PT ;  /* 0x00000005ff1c7c10 */ /* 0x001fe40008ffe4ff */
[----:B-1----:R-:W-:-:S04]  /*00a0*/  ISETP.GE.AND P0, PT, R17, R0, PT ;  /* 0x000000001100720c */ /* 0x002fc80003f06270 */
[----:B---3--:R-:W-:-:S13]  /*00b0*/  ISETP.LE.OR P0, PT, R2, UR38, P0 ;  /* 0x0000002602007c0c */ /* 0x008fda0008703670 */
[----:B------:R-:W-:Y:S05]  /*00c0*/  @P0 EXIT ;  /* 0x000000000000094d */ /* 0x000fea0003800000 */
[----:B------:R-:W0:Y:S01]  /*00d0*/  LDC R5, c[0x0][0x3c0] ;  /* 0x0000f000ff057b82 */ /* 0x000e220000000800 */
[----:B------:R-:W-:Y:S01]  /*00e0*/  IABS R8, R0 ;  /* 0x0000000000087213 */ /* 0x000fe20000000000 */
[----:B------:R-:W1:Y:S01]  /*00f0*/  S2R R30, SR_TID.X ;  /* 0x00000000001e7919 */ /* 0x000e620000002100 */
[----:B------:R-:W1:Y:S01]  /*0100*/  LDCU UR39, c[0x0][0x3c4] ;  /* 0x00007880ff2777ac */ /* 0x000e620008000800 */
[----:B------:R-:W-:Y:S01]  /*0110*/  BSSY.RECONVERGENT B0, `(.L_x_3) ;  /* 0x000003e000007945 */ /* 0x000fe20003800200 */
[----:B------:R-:W2:Y:S03]  /*0120*/  LDCU.64 UR36, c[0x0][0x358] ;  /* 0x00006b00ff2477ac */ /* 0x000ea60008000a00 */
[----:B------:R-:W3:Y:S01]  /*0130*/  LDC R13, c[0x0][0x3b4] ;  /* 0x0000ed00ff0d7b82 */ /* 0x000ee20000000800 */
[----:B0-----:R-:W-:-:S04]  /*0140*/  IABS R6, R5 ;  /* 0x0000000500067213 */ /* 0x001fc80000000000 */
[----:B------:R-:W0:Y:S08]  /*0150*/  I2F.RP R4, R6 ;  /* 0x0000000600047306 */ /* 0x000e300000209400 */
[----:B0-----:R-:W0:Y:S02]  /*0160*/  MUFU.RCP R4, R4 ;  /* 0x0000000400047308 */ /* 0x001e240000001000 */
[----:B0-----:R-:W-:-:S06]  /*0170*/  IADD3 R2, PT, PT, R4, 0xffffffe, RZ ;  /* 0x0ffffffe04027810 */ /* 0x001fcc0007ffe0ff */
[----:B------:R0:W4:Y:S02]  /*0180*/  F2I.FTZ.U32.TRUNC.NTZ R3, R2 ;  /* 0x0000000200037305 */ /* 0x000124000021f000 */
[----:B0-----:R-:W-:Y:S02]  /*0190*/  HFMA2 R2, -RZ, RZ, 0, 0 ;  /* 0x00000000ff027431 */ /* 0x001fe400000001ff */
[----:B----4-:R-:W-:-:S04]  /*01a0*/  IMAD.MOV R7, RZ, RZ, -R3 ;  /* 0x000000ffff077224 */ /* 0x010fc800078e0a03 */
[----:B------:R-:W-:-:S04]  /*01b0*/  IMAD R7, R7, R6, RZ ;  /* 0x0000000607077224 */ /* 0x000fc800078e02ff */
[----:B------:R-:W-:Y:S01]  /*01c0*/  IMAD.HI.U32 R3, R3, R7, R2 ;  /* 0x0000000703037227 */ /* 0x000fe200078e0002 */
[----:B------:R-:W-:Y:S02]  /*01d0*/  MOV R7, R8 ;  /* 0x0000000800077202 */ /* 0x000fe40000000f00 */
[----:B------:R-:W-:-:S03]  /*01e0*/  IABS R8, R17 ;  /* 0x0000001100087213 */ /* 0x000fc60000000000 */
[----:B------:R-:W-:-:S05]  /*01f0*/  IMAD.HI.U32 R2, R3, R7, RZ ;  /* 0x0000000703027227 */ /* 0x000fca00078e00ff */
[----:B------:R-:W-:-:S05]  /*0200*/  IADD3 R3, PT, PT, -R2, RZ, RZ ;  /* 0x000000ff02037210 */ /* 0x000fca0007ffe1ff */
[----:B------:R-:W-:-:S05]  /*0210*/  IMAD R3, R6, R3, R7 ;  /* 0x0000000306037224 */ /* 0x000fca00078e0207 */
[----:B------:R-:W-:-:S13]  /*0220*/  ISETP.GT.U32.AND P1, PT, R6, R3, PT ;  /* 0x000000030600720c */ /* 0x000fda0003f24070 */
[----:B------:R-:W-:Y:S01]  /*0230*/  @!P1 IMAD.IADD R3, R3, 0x1, -R6 ;  /* 0x0000000103039824 */ /* 0x000fe200078e0a06 */
[----:B------:R-:W-:Y:S02]  /*0240*/  @!P1 IADD3 R2, PT, PT, R2, 0x1, RZ ;  /* 0x0000000102029810 */ /* 0x000fe40007ffe0ff */
[----:B------:R-:W-:Y:S02]  /*0250*/  ISETP.NE.AND P1, PT, R5, RZ, PT ;  /* 0x000000ff0500720c */ /* 0x000fe40003f25270 */
[----:B------:R-:W-:Y:S02]  /*0260*/  ISETP.GE.U32.AND P0, PT, R3, R6, PT ;  /* 0x000000060300720c */ /* 0x000fe40003f06070 */
[----:B------:R-:W-:-:S04]  /*0270*/  LOP3.LUT R3, R0, R5, RZ, 0x3c, !PT ;  /* 0x0000000500037212 */ /* 0x000fc800078e3cff */
[----:B------:R-:W-:-:S07]  /*0280*/  ISETP.GE.AND P2, PT, R3, RZ, PT ;  /* 0x000000ff0300720c */ /* 0x000fce0003f46270 */
[----:B------:R-:W-:-:S06]  /*0290*/  @P0 IADD3 R2, PT, PT, R2, 0x1, RZ ;  /* 0x0000000102020810 */ /* 0x000fcc0007ffe0ff */
[----:B------:R-:W-:Y:S02]  /*02a0*/  @!P2 IADD3 R2, PT, PT, -R2, RZ, RZ ;  /* 0x000000ff0202a210 */ /* 0x000fe40007ffe1ff */
[----:B------:R-:W-:Y:S02]  /*02b0*/  @!P1 LOP3.LUT R2, RZ, R5, RZ, 0x33, !PT ;  /* 0x00000005ff029212 */ /* 0x000fe400078e33ff */
[----:B-1----:R-:W-:Y:S02]  /*02c0*/  ISETP.GE.AND P1, PT, R30, UR39, PT ;  /* 0x000000271e007c0c */ /* 0x002fe4000bf26270 */
[-C--:B------:R-:W-:Y:S02]  /*02d0*/  IABS R6, R2.reuse ;  /* 0x0000000200067213 */ /* 0x080fe40000000000 */
[-C--:B------:R-:W-:Y:S02]  /*02e0*/  IABS R9, R2.reuse ;  /* 0x0000000200097213 */ /* 0x080fe40000000000 */
[----:B------:R-:W0:Y:S01]  /*02f0*/  I2F.RP R3, R6 ;  /* 0x0000000600037306 */ /* 0x000e220000209400 */
[----:B------:R-:W-:-:S07]  /*0300*/  LOP3.LUT R11, R17, R2, RZ, 0x3c, !PT ;  /* 0x00000002110b7212 */ /* 0x000fce00078e3cff */
[----:B0-----:R-:W0:Y:S02]  /*0310*/  MUFU.RCP R3, R3 ;  /* 0x0000000300037308 */ /* 0x001e240000001000 */
[----:B0-----:R-:W-:Y:S01]  /*0320*/  VIADD R4, R3, 0xffffffe ;  /* 0x0ffffffe03047836 */ /* 0x001fe20000000000 */
[----:B------:R-:W-:-:S05]  /*0330*/  IADD3 R3, PT, PT, RZ, -R9, RZ ;  /* 0x80000009ff037210 */ /* 0x000fca0007ffe0ff */
[----:B------:R0:W1:Y:S02]  /*0340*/  F2I.FTZ.U32.TRUNC.NTZ R5, R4 ;  /* 0x0000000400057305 */ /* 0x000064000021f000 */
[----:B0-----:R-:W-:Y:S01]  /*0350*/  HFMA2 R4, -RZ, RZ, 0, 0 ;  /* 0x00000000ff047431 */ /* 0x001fe200000001ff */
[----:B-1----:R-:W-:-:S05]  /*0360*/  IADD3 R7, PT, PT, RZ, -R5, RZ ;  /* 0x80000005ff077210 */ /* 0x002fca0007ffe0ff */
[----:B------:R-:W-:-:S04]  /*0370*/  IMAD R7, R7, R6, RZ ;  /* 0x0000000607077224 */ /* 0x000fc800078e02ff */
[----:B------:R-:W-:-:S06]  /*0380*/  IMAD.HI.U32 R5, R5, R7, R4 ;  /* 0x0000000705057227 */ /* 0x000fcc00078e0004 */
[----:B------:R-:W-:-:S04]  /*0390*/  IMAD.HI.U32 R31, R5, R8, RZ ;  /* 0x00000008051f7227 */ /* 0x000fc800078e00ff */
[----:B------:R-:W-:-:S05]  /*03a0*/  IMAD R3, R31, R3, R8 ;  /* 0x000000031f037224 */ /* 0x000fca00078e0208 */
[----:B------:R-:W-:-:S13]  /*03b0*/  ISETP.GT.U32.AND P2, PT, R6, R3, PT ;  /* 0x000000030600720c */ /* 0x000fda0003f44070 */
[----:B------:R-:W-:-:S05]  /*03c0*/  @!P2 IMAD.IADD R3, R3, 0x1, -R6 ;  /* 0x000000010303a824 */ /* 0x000fca00078e0a06 */
[----:B------:R-:W-:Y:S01]  /*03d0*/  ISETP.GE.U32.AND P0, PT, R3, R6, PT ;  /* 0x000000060300720c */ /* 0x000fe20003f06070 */
[----:B--23--:R-:W-:-:S12]  /*03e0*/  @P1 BRA `(.L_x_4) ;  /* 0x0000000000401947 */ /* 0x00cfd80003800000 */
[----:B------:R-:W0:Y:S01]  /*03f0*/  S2R R10, SR_CgaCtaId ;  /* 0x00000000000a7919 */ /* 0x000e220000008800 */
[----:B------:R-:W1:Y:S01]  /*0400*/  LDC R12, c[0x0][0x360] ;  /* 0x0000d800ff0c7b82 */ /* 0x000e620000000800 */
[----:B------:R-:W-:Y:S01]  /*0410*/  MOV R3, 0x400 ;  /* 0x0000040000037802 */ /* 0x000fe20000000f00 */
[----:B------:R-:W-:-:S06]  /*0420*/  IMAD R0, R0, UR38, R17 ;  /* 0x0000002600007c24 */ /* 0x000fcc000f8e0211 */
[----:B------:R-:W2:Y:S01]  /*0430*/  LDC.64 R4, c[0x0][0x388] ;  /* 0x0000e200ff047b82 */ /* 0x000ea20000000a00 */
[----:B0-----:R-:W-:Y:S02]  /*0440*/  LEA R10, R10, R3, 0x18 ;  /* 0x000000030a0a7211 */ /* 0x001fe400078ec0ff */
[----:B------:R-:W-:-:S07]  /*0450*/  MOV R3, R30 ;  /* 0x0000001e00037202 */ /* 0x000fce0000000f00 */
.L_x_5:
[----:B------:R-:W-:-:S04]  /*0460*/  IMAD R7, R0, UR39, R3 ;  /* 0x0000002700077c24 */ /* 0x000fc8000f8e0203 */
[----:B--2---:R-:W-:-:S06]  /*0470*/  IMAD.WIDE R6, R7, 0x2, R4 ;  /* 0x0000000207067825 */ /* 0x004fcc00078e0204 */
[----:B------:R-:W2:Y:S01]  /*0480*/  LDG.E.U16 R6, desc[UR36][R6.64] ;  /* 0x0000002406067981 */ /* 0x000ea2000c1e1500 */
[----:B0-----:R-:W-:Y:S02]  /*0490*/  LEA R9, R3, R10, 0x2 ;  /* 0x0000000a03097211 */ /* 0x001fe400078e10ff */
[----:B-1----:R-:W-:-:S04]  /*04a0*/  IADD3 R3, PT, PT, R12, R3, RZ ;  /* 0x000000030c037210 */ /* 0x002fc80007ffe0ff */
[----:B------:R-:W-:Y:S01]  /*04b0*/  ISETP.GE.AND P1, PT, R3, UR39, PT ;  /* 0x0000002703007c0c */ /* 0x000fe2000bf26270 */
[----:B--2---:R-:W-:-:S05]  /*04c0*/  HADD2.F32 R8, -RZ, R6.H0_H0 ;  /* 0x20000006ff087230 */ /* 0x004fca0000004100 */
[----:B------:R0:W-:Y:S07]  /*04d0*/  STS [R9], R8 ;  /* 0x0000000809007388 */ /* 0x0001ee0000000800 */
[----:B------:R-:W-:Y:S05]  /*04e0*/  @!P1 BRA `(.L_x_5) ;  /* 0xfffffffc00dc9947 */ /* 0x000fea000383ffff */
.L_x_4:
[----:B------:R-:W-:Y:S05]  /*04f0*/  BSYNC.RECONVERGENT B0 ;  /* 0x0000000000007941 */ /* 0x000fea0003800200 */
.L_x_3:
[----:B------:R-:W-:Y:S01]  /*0500*/  @!P2 VIADD R31, R31, 0x1 ;  /* 0x000000011f1fa836 */ /* 0x000fe20000000000 */
[----:B------:R-:W-:Y:S01]  /*0510*/  BAR.SYNC.DEFER_BLOCKING 0x0 ;  /* 0x0000000000007b1d */ /* 0x000fe20000010000 */
[----:B------:R-:W-:Y:S02]  /*0520*/  ISETP.GE.AND P1, PT, R11, RZ, PT ;  /* 0x000000ff0b00720c */ /* 0x000fe40003f26270 */
[----:B------:R-:W-:Y:S02]  /*0530*/  ISETP.NE.AND P2, PT, R2, RZ, PT ;  /* 0x000000ff0200720c */ /* 0x000fe40003f45270 */
[----:B------:R-:W-:Y:S01]  /*0540*/  @P0 IADD3 R31, PT, PT, R31, 0x1, RZ ;  /* 0x000000011f1f0810 */ /* 0x000fe20007ffe0ff */
[----:B------:R-:W-:Y:S01]  /*0550*/  BSSY.RECONVERGENT B6, `(.L_x_6) ;  /* 0x00000a2000067945 */ /* 0x000fe20003800200 */
[----:B------:R-:W-:-:S04]  /*0560*/  LOP3.LUT P0, RZ, R17, UR38, R30, 0xfe, !PT ;  /* 0x0000002611ff7c12 */ /* 0x000fc8000f80fe1e */
[----:B------:R-:W-:-:S03]  /*0570*/  ISETP.LT.AND P3, PT, R13, 0x5, !P0 ;  /* 0x000000050d00780c */ /* 0x000fc60004761270 */
[----:B------:R-:W-:Y:S02]  /*0580*/  @!P1 IADD3 R31, PT, PT, -R31, RZ, RZ ;  /* 0x000000ff1f1f9210 */ /* 0x000fe40007ffe1ff */
[----:B------:R-:W-:Y:S02]  /*0590*/  @!P2 LOP3.LUT R31, RZ, R2, RZ, 0x33, !PT ;  /* 0x00000002ff1fa212 */ /* 0x000fe400078e33ff */
[----:B------:R-:W-:-:S06]  /*05a0*/  P2R R32, PR, RZ, 0x8 ;  /* 0x00000008ff207803 */ /* 0x000fcc0000000000 */
[----:B------:R-:W-:Y:S05]  /*05b0*/  @!P3 BRA `(.L_x_7) ;  /* 0x00000008006cb947 */ /* 0x000fea0003800000 */
[----:B------:R-:W-:Y:S01]  /*05c0*/  UISETP.GE.AND UP0, UPT, UR39, 0x1, UPT ;  /* 0x000000012700788c */ /* 0x000fe2000bf06270 */
[----:B------:R-:W-:-:S08]  /*05d0*/  MOV R0, RZ ;  /* 0x000000ff00007202 */ /* 0x000fd00000000f00 */
[----:B------:R-:W-:Y:S05]  /*05e0*/  BRA.U !UP0, `(.L_x_8) ;  /* 0x0000000508747547 */ /* 0x000fea000b800000 */
[----:B------:R-:W-:Y:S01]  /*05f0*/  UIADD3 UR4, UPT, UPT, UR39, -0x1, URZ ;  /* 0xffffffff27047890 */ /* 0x000fe2000fffe0ff */
[----:B------:R-:W-:Y:S01]  /*0600*/  IMAD.MOV.U32 R0, RZ, RZ, RZ ;  /* 0x000000ffff007224 */ /* 0x000fe200078e00ff */
[----:B------:R-:W-:Y:S02]  /*0610*/  ULOP3.LUT UR7, UR39, 0xf, URZ, 0xc0, !UPT ;  /* 0x0000000f27077892 */ /* 0x000fe4000f8ec0ff */
[----:B------:R-:W-:Y:S02]  /*0620*/  UISETP.GE.U32.AND UP1, UPT, UR4, 0xf, UPT ;  /* 0x0000000f0400788c */ /* 0x000fe4000bf26070 */
[----:B------:R-:W-:Y:S01]  /*0630*/  UISETP.NE.AND UP0, UPT, UR7, URZ, UPT ;  /* 0x000000ff0700728c */ /* 0x000fe2000bf05270 */
[----:B------:R-:W-:-:S06]  /*0640*/  UMOV UR4, URZ ;  /* 0x000000ff00047c82 */ /* 0x000fcc0008000000 */
[----:B------:R-:W-:Y:S05]  /*0650*/  BRA.U !UP1, `(.L_x_9) ;  /* 0x0000000109787547 */ /* 0x000fea000b800000 */
[----:B------:R-:W1:Y:S01]  /*0660*/  S2UR UR6, SR_CgaCtaId ;  /* 0x00000000000679c3 */ /* 0x000e620000008800 */
[----:B------:R-:W-:Y:S01]  /*0670*/  HFMA2 R0, -RZ, RZ, 0, 0 ;  /* 0x00000000ff007431 */ /* 0x000fe200000001ff */
[----:B------:R-:W-:Y:S01]  /*0680*/  UMOV UR5, 0x400 ;  /* 0x0000040000057882 */ /* 0x000fe20000000000 */
[----:B------:R-:W-:Y:S02]  /*0690*/  ULOP3.LUT UR4, UR39, 0x7ffffff0, URZ, 0xc0, !UPT ;  /* 0x7ffffff027047892 */ /* 0x000fe4000f8ec0ff */
[----:B-1----:R-:W-:-:S03]  /*06a0*/  ULEA UR6, UR6, UR5, 0x18 ;  /* 0x0000000506067291 */ /* 0x002fc6000f8ec0ff */
[----:B------:R-:W-:-:S09]  /*06b0*/  UMOV UR5, URZ ;  /* 0x000000ff00057c82 */ /* 0x000fd20008000000 */
.L_x_10:
[----:B------:R-:W-:Y:S02]  /*06c0*/  ULEA UR8, UR5, UR6, 0x2 ;  /* 0x0000000605087291 */ /* 0x000fe4000f8e10ff */
[----:B------:R-:W-:-:S04]  /*06d0*/  UIADD3 UR5, UPT, UPT, UR5, 0x10, URZ ;  /* 0x0000001005057890 */ /* 0x000fc8000fffe0ff */
[----:B------:R-:W-:-:S03]  /*06e0*/  UISETP.NE.AND UP1, UPT, UR5, UR4, UPT ;  /* 0x000000040500728c */ /* 0x000fc6000bf25270 */
[----:B0-----:R-:W0:Y:S04]  /*06f0*/  LDS.128 R8, [UR8] ;  /* 0x00000008ff087984 */ /* 0x001e280008000c00 */
[----:B------:R-:W1:Y:S04]  /*0700*/  LDS.128 R12, [UR8+0x10] ;  /* 0x00001008ff0c7984 */ /* 0x000e680008000c00 */
[----:B------:R-:W2:Y:S04]  /*0710*/  LDS.128 R20, [UR8+0x20] ;  /* 0x00002008ff147984 */ /* 0x000ea80008000c00 */
[----:B------:R-:W3:Y:S01]  /*0720*/  LDS.128 R24, [UR8+0x30] ;  /* 0x00003008ff187984 */ /* 0x000ee20008000c00 */
[----:B0-----:R-:W-:-:S04]  /*0730*/  FFMA R0, R8, R8, R0 ;  /* 0x0000000808007223 */ /* 0x001fc80000000000 */
[----:B------:R-:W-:-:S04]  /*0740*/  FFMA R9, R9, R9, R0 ;  /* 0x0000000909097223 */ /* 0x000fc80000000000 */
[----:B------:R-:W-:-:S04]  /*0750*/  FFMA R10, R10, R10, R9 ;  /* 0x0000000a0a0a7223 */ /* 0x000fc80000000009 */
[----:B------:R-:W-:-:S04]  /*0760*/  FFMA R11, R11, R11, R10 ;  /* 0x0000000b0b0b7223 */ /* 0x000fc8000000000a */
[----:B-1----:R-:W-:-:S04]  /*0770*/  FFMA R12, R12, R12, R11 ;  /* 0x0000000c0c0c7223 */ /* 0x002fc8000000000b */
[----:B------:R-:W-:-:S04]  /*0780*/  FFMA R13, R13, R13, R12 ;  /* 0x0000000d0d0d7223 */ /* 0x000fc8000000000c */
[----:B------:R-:W-:-:S04]  /*0790*/  FFMA R14, R14, R14, R13 ;  /* 0x0000000e0e0e7223 */ /* 0x000fc8000000000d */
[----:B------:R-:W-:-:S04]  /*07a0*/  FFMA R15, R15, R15, R14 ;  /* 0x0000000f0f0f7223 */ /* 0x000fc8000000000e */
[----:B--2---:R-:W-:-:S04]  /*07b0*/  FFMA R20, R20, R20, R15 ;  /* 0x0000001414147223 */ /* 0x004fc8000000000f */
[----:B------:R-:W-:-:S04]  /*07c0*/  FFMA R21, R21, R21, R20 ;  /* 0x0000001515157223 */ /* 0x000fc80000000014 */
[----:B------:R-:W-:-:S04]  /*07d0*/  FFMA R22, R22, R22, R21 ;  /* 0x0000001616167223 */ /* 0x000fc80000000015 */
[----:B------:R-:W-:-:S04]  /*07e0*/  FFMA R23, R23, R23, R22 ;  /* 0x0000001717177223 */ /* 0x000fc80000000016 */
[----:B---3--:R-:W-:-:S04]  /*07f0*/  FFMA R24, R24, R24, R23 ;  /* 0x0000001818187223 */ /* 0x008fc80000000017 */
[----:B------:R-:W-:-:S04]  /*0800*/  FFMA R25, R25, R25, R24 ;  /* 0x0000001919197223 */ /* 0x000fc80000000018 */
[----:B------:R-:W-:-:S04]  /*0810*/  FFMA R0, R26, R26, R25 ;  /* 0x0000001a1a007223 */ /* 0x000fc80000000019 */
[----:B------:R-:W-:Y:S01]  /*0820*/  FFMA R0, R27, R27, R0 ;  /* 0x0000001b1b007223 */ /* 0x000fe20000000000 */
[----:B------:R-:W-:Y:S06]  /*0830*/  BRA.U UP1, `(.L_x_10) ;  /* 0xfffffffd01a07547 */ /* 0x000fec000b83ffff */
.L_x_9:
[----:B------:R-:W-:Y:S05]  /*0840*/  BRA.U !UP0, `(.L_x_8) ;  /* 0x0000000108dc7547 */ /* 0x000fea000b800000 */
[----:B------:R-:W-:Y:S02]  /*0850*/  UISETP.GE.U32.AND UP0, UPT, UR7, 0x8, UPT ;  /* 0x000000080700788c */ /* 0x000fe4000bf06070 */
[----:B------:R-:W-:-:S04]  /*0860*/  ULOP3.LUT UR8, UR39, 0x7, URZ, 0xc0, !UPT ;  /* 0x0000000727087892 */ /* 0x000fc8000f8ec0ff */
[----:B------:R-:W-:-:S03]  /*0870*/  UISETP.NE.AND UP1, UPT, UR8, URZ, UPT ;  /* 0x000000ff0800728c */ /* 0x000fc6000bf25270 */
[----:B------:R-:W-:Y:S08]  /*0880*/  BRA.U !UP0, `(.L_x_11) ;  /* 0x0000000108547547 */ /* 0x000ff0000b800000 */
[----:B------:R-:W1:Y:S01]  /*0890*/  S2UR UR6, SR_CgaCtaId ;  /* 0x00000000000679c3 */ /* 0x000e620000008800 */
[----:B------:R-:W-:Y:S02]  /*08a0*/  UMOV UR5, 0x400 ;  /* 0x0000040000057882 */ /* 0x000fe40000000000 */
[----:B-1----:R-:W-:-:S04]  /*08b0*/  ULEA UR5, UR6, UR5, 0x18 ;  /* 0x0000000506057291 */ /* 0x002fc8000f8ec0ff */
[----:B------:R-:W-:Y:S02]  /*08c0*/  ULEA UR5, UR4, UR5, 0x2 ;  /* 0x0000000504057291 */ /* 0x000fe4000f8e10ff */
[----:B------:R-:W-:-:S07]  /*08d0*/  UIADD3 UR4, UPT, UPT, UR4, 0x8, URZ ;  /* 0x0000000804047890 */ /* 0x000fce000fffe0ff */
[----:B------:R-:W1:Y:S04]  /*08e0*/  LDS R3, [UR5] ;  /* 0x00000005ff037984 */ /* 0x000e680008000800 */
[----:B------:R-:W2:Y:S04]  /*08f0*/  LDS R5, [UR5+0x4] ;  /* 0x00000405ff057984 */ /* 0x000ea80008000800 */
[----:B------:R-:W3:Y:S04]  /*0900*/  LDS R7, [UR5+0x8] ;  /* 0x00000805ff077984 */ /* 0x000ee80008000800 */
[----:B0-----:R-:W0:Y:S04]  /*0910*/  LDS R9, [UR5+0xc] ;  /* 0x00000c05ff097984 */ /* 0x001e280008000800 */
[----:B------:R-:W4:Y:S04]  /*0920*/  LDS R11, [UR5+0x10] ;  /* 0x00001005ff0b7984 */ /* 0x000f280008000800 */
[----:B------:R-:W5:Y:S04]  /*0930*/  LDS R13, [UR5+0x14] ;  /* 0x00001405ff0d7984 */ /* 0x000f680008000800 */
[----:B------:R-:W5:Y:S04]  /*0940*/  LDS R15, [UR5+0x18] ;  /* 0x00001805ff0f7984 */ /* 0x000f680008000800 */
[----:B------:R-:W5:Y:S01]  /*0950*/  LDS R19, [UR5+0x1c] ;  /* 0x00001c05ff137984 */ /* 0x000f620008000800 */
[----:B-1----:R-:W-:-:S04]  /*0960*/  FFMA R0, R3, R3, R0 ;  /* 0x0000000303007223 */ /* 0x002fc80000000000 */
[----:B--2---:R-:W-:-:S04]  /*0970*/  FFMA R0, R5, R5, R0 ;  /* 0x0000000505007223 */ /* 0x004fc80000000000 */
[----:B---3--:R-:W-:-:S04]  /*0980*/  FFMA R0, R7, R7, R0 ;  /* 0x0000000707007223 */ /* 0x008fc80000000000 */
[----:B0-----:R-:W-:-:S04]  /*0990*/  FFMA R0, R9, R9, R0 ;  /* 0x0000000909007223 */ /* 0x001fc80000000000 */
[----:B----4-:R-:W-:-:S04]  /*09a0*/  FFMA R0, R11, R11, R0 ;  /* 0x0000000b0b007223 */ /* 0x010fc80000000000 */
[----:B-----5:R-:W-:-:S04]  /*09b0*/  FFMA R0, R13, R13, R0 ;  /* 0x0000000d0d007223 */ /* 0x020fc80000000000 */
[----:B------:R-:W-:-:S04]  /*09c0*/  FFMA R0, R15, R15, R0 ;  /* 0x0000000f0f007223 */ /* 0x000fc80000000000 */
[----:B------:R-:W-:-:S07]  /*09d0*/  FFMA R0, R19, R19, R0 ;  /* 0x0000001313007223 */ /* 0x000fce0000000000 */
.L_x_11:
        /* <DEDUP_REMOVED lines=13> */
[----:B0-----:R-:W0:Y:S01]  /*0ab0*/  LDS R9, [UR5+0xc] ;  /* 0x00000c05ff097984 */ /* 0x001e220008000800 */
[----:B-1----:R-:W-:-:S04]  /*0ac0*/  FFMA R0, R3, R3, R0 ;  /* 0x0000000303007223 */ /* 0x002fc80000000000 */
[----:B--2---:R-:W-:-:S04]  /*0ad0*/  FFMA R0, R5, R5, R0 ;  /* 0x0000000505007223 */ /* 0x004fc80000000000 */
[----:B---3--:R-:W-:-:S04]  /*0ae0*/  FFMA R0, R7, R7, R0 ;  /* 0x0000000707007223 */ /* 0x008fc80000000000 */
[----:B0-----:R-:W-:-:S07]  /*0af0*/  FFMA R0, R9, R9, R0 ;  /* 0x0000000909007223 */ /* 0x001fce0000000000 */
.L_x_12:
[----:B------:R-:W-:Y:S05]  /*0b00*/  BRA.U !UP1, `(.L_x_8) ;  /* 0x00000001092c7547 */ /* 0x000fea000b800000 */
[----:B------:R-:W1:Y:S01]  /*0b10*/  S2UR UR6, SR_CgaCtaId ;  /* 0x00000000000679c3 */ /* 0x000e620000008800 */
[----:B------:R-:W-:Y:S02]  /*0b20*/  UMOV UR5, 0x400 ;  /* 0x0000040000057882 */ /* 0x000fe40000000000 */
[----:B-1----:R-:W-:-:S03]  /*0b30*/  ULEA UR6, UR6, UR5, 0x18 ;  /* 0x0000000506067291 */ /* 0x002fc6000f8ec0ff */
[----:B------:R-:W-:-:S09]  /*0b40*/  UMOV UR5, URZ ;  /* 0x000000ff00057c82 */ /* 0x000fd20008000000 */
.L_x_13:
[----:B------:R-:W-:Y:S02]  /*0b50*/  ULEA UR8, UR4, UR6, 0x2 ;  /* 0x0000000604087291 */ /* 0x000fe4000f8e10ff */
[----:B------:R-:W-:Y:S02]  /*0b60*/  UIADD3 UR5, UPT, UPT, UR5, 0x1, URZ ;  /* 0x0000000105057890 */ /* 0x000fe4000fffe0ff */
[----:B------:R-:W-:Y:S02]  /*0b70*/  UIADD3 UR4, UPT, UPT, UR4, 0x1, URZ ;  /* 0x0000000104047890 */ /* 0x000fe4000fffe0ff */
[----:B------:R-:W-:-:S03]  /*0b80*/  UISETP.NE.AND UP0, UPT, UR5, UR7, UPT ;  /* 0x000000070500728c */ /* 0x000fc6000bf05270 */
[----:B------:R-:W1:Y:S02]  /*0b90*/  LDS R3, [UR8] ;  /* 0x00000008ff037984 */ /* 0x000e640008000800 */
[----:B-1----:R-:W-:-:S04]  /*0ba0*/  FFMA R0, R3, R3, R0 ;  /* 0x0000000303007223 */ /* 0x002fc80000000000 */
[----:B------:R-:W-:Y:S05]  /*0bb0*/  BRA.U UP0, `(.L_x_13) ;  /* 0xfffffffd00e47547 */ /* 0x000fea000b83ffff */
.L_x_8:
[----:B------:R-:W-:Y:S01]  /*0bc0*/  IADD3 R4, PT, PT, R0, -0xd000000, RZ ;  /* 0xf300000000047810 */ /* 0x000fe20007ffe0ff */
[----:B------:R1:W2:Y:S03]  /*0bd0*/  MUFU.RSQ R3, R0 ;  /* 0x0000000000037308 */ /* 0x0002a60000001400 */
[----:B------:R-:W-:-:S13]  /*0be0*/  ISETP.GT.U32.AND P0, PT, R4, 0x727fffff, PT ;  /* 0x727fffff0400780c */ /* 0x000fda0003f04070 */
[----:B-1----:R-:W-:Y:S05]  /*0bf0*/  @!P0 BRA `(.L_x_14) ;  /* 0x0000000000188947 */ /* 0x002fea0003800000 */
[----:B------:R-:W-:Y:S01]  /*0c00*/  BSSY.RECONVERGENT B0, `(.L_x_15) ;  /* 0x0000003000007945 */ /* 0x000fe20003800200 */
[----:B0-----:R-:W-:-:S07]  /*0c10*/  MOV R8, 0xc30 ;  /* 0x00000c3000087802 */ /* 0x001fce0000000f00 */
[----:B--2---:R-:W-:Y:S05]  /*0c20*/  CALL.REL.NOINC `($__internal_0_$__cuda_sm20_sqrt_rn_f32_slowpath) ;  /* 0x0000005400207944 */ /* 0x004fea0003c00000 */
[----:B------:R-:W-:Y:S05]  /*0c30*/  BSYNC.RECONVERGENT B0 ;  /* 0x0000000000007941 */ /* 0x000fea0003800200 */
.L_x_15:
[----:B------:R-:W-:Y:S01]  /*0c40*/  MOV R19, R3 ;  /* 0x0000000300137202 */ /* 0x000fe20000000f00 */
[----:B------:R-:W-:Y:S06]  /*0c50*/  BRA `(.L_x_16) ;  /* 0x0000000000107947 */ /* 0x000fec0003800000 */
.L_x_14:
[C---:B--2---:R-:W-:Y:S01]  /*0c60*/  FMUL.FTZ R19, R3.reuse, R0 ;  /* 0x0000000003137220 */ /* 0x044fe20000410000 */
[----:B------:R-:W-:-:S03]  /*0c70*/  FMUL.FTZ R3, R3, 0.5 ;  /* 0x3f00000003037820 */ /* 0x000fc60000410000 */
[----:B------:R-:W-:-:S04]  /*0c80*/  FFMA R0, -R19, R19, R0 ;  /* 0x0000001313007223 */ /* 0x000fc80000000100 */
[----:B------:R-:W-:-:S07]  /*0c90*/  FFMA R19, R0, R3, R19 ;  /* 0x0000000300137223 */ /* 0x000fce0000000013 */
.L_x_16:
[----:B------:R-:W1:Y:S01]  /*0ca0*/  LDC R16, c[0x0][0x3b4] ;  /* 0x0000ed00ff107b82 */ /* 0x000e620000000800 */
[----:B------:R-:W-:Y:S01]  /*0cb0*/  MOV R18, 0xe0 ;  /* 0x000000e000127802 */ /* 0x000fe20000000f00 */
[----:B------:R2:W-:Y:S01]  /*0cc0*/  STL [R1+0x8], R31 ;  /* 0x0000081f01007387 */ /* 0x0005e20000100800 */
[----:B------:R-:W3:Y:S01]  /*0cd0*/  LDCU.64 UR4, c[0x4][URZ] ;  /* 0x01000000ff0477ac */ /* 0x000ee20008000a00 */
[----:B------:R-:W-:Y:S02]  /*0ce0*/  MOV R6, R29 ;  /* 0x0000001d00067202 */ /* 0x000fe40000000f00 */
[----:B------:R-:W-:Y:S02]  /*0cf0*/  MOV R7, R28 ;  /* 0x0000001c00077202 */ /* 0x000fe40000000f00 */
[----:B0-----:R2:W0:Y:S01]  /*0d00*/  LDC.64 R8, c[0x4][R18] ;  /* 0x0100000012087b82 */ /* 0x0014220000000a00 */
[----:B---3--:R-:W-:Y:S01]  /*0d10*/  IMAD.U32 R4, RZ, RZ, UR4 ;  /* 0x00000004ff047e24 */ /* 0x008fe2000f8e00ff */
[----:B------:R-:W-:Y:S01]  /*0d20*/  MOV R5, UR5 ;  /* 0x0000000500057c02 */ /* 0x000fe20008000f00 */
[----:B-1----:R2:W-:Y:S06]  /*0d30*/  STL.64 [R1], R16 ;  /* 0x0000001001007387 */ /* 0x0025ec0000100a00 */
[----:B------:R-:W-:-:S07]  /*0d40*/  LEPC R20, `(.L_x_17) ;  /* 0x000000001014794e */ /* 0x000fce0000000000 */
[----:B0-2---:R-:W-:Y:S05]  /*0d50*/  CALL.ABS.NOINC R8 ;  /* 0x0000000008007343 */ /* 0x005fea0003c00000 */
.L_x_17:
[----:B------:R-:W0:Y:S01]  /*0d60*/  S2UR UR5, SR_CgaCtaId ;  /* 0x00000000000579c3 */ /* 0x000e220000008800 */
[----:B------:R-:W-:-:S07]  /*0d70*/  UMOV UR4, 0x400 ;  /* 0x0000040000047882 */ /* 0x000fce0000000000 */
[----:B------:R1:W2:Y:S01]  /*0d80*/  LDC.64 R8, c[0x4][R18] ;  /* 0x0100000012087b82 */ /* 0x0002a20000000a00 */
[----:B0-----:R-:W-:-:S09]  /*0d90*/  ULEA UR4, UR5, UR4, 0x18 ;  /* 0x0000000405047291 */ /* 0x001fd2000f8ec0ff */
[----:B------:R-:W0:Y:S04]  /*0da0*/  LDS.128 R4, [UR4] ;  /* 0x00000004ff047984 */ /* 0x000e280008000c00 */
[----:B------:R-:W3:Y:S01]  /*0db0*/  LDS R0, [UR4+0x10] ;  /* 0x00001004ff007984 */ /* 0x000ee20008000800 */
[----:B------:R-:W4:Y:S01]  /*0dc0*/  LDCU.64 UR4, c[0x4][0x8] ;  /* 0x01000100ff0477ac */ /* 0x000f220008000a00 */
[----:B0-----:R4:W0:Y:S08]  /*0dd0*/  F2F.F64.F32 R10, R4 ;  /* 0x00000004000a7310 */ /* 0x0018300000201800 */
[----:B------:R5:W1:Y:S01]  /*0de0*/  F2F.F64.F32 R12, R5 ;  /* 0x00000005000c7310 */ /* 0x000a620000201800 */
[----:B----4-:R-:W-:Y:S01]  /*0df0*/  IMAD.U32 R4, RZ, RZ, UR4 ;  /* 0x00000004ff047e24 */ /* 0x010fe2000f8e00ff */
[----:B0-----:R0:W-:Y:S06]  /*0e00*/  STL.64 [R1], R10 ;  /* 0x0000000a01007387 */ /* 0x0011ec0000100a00 */
[----:B------:R4:W2:Y:S01]  /*0e10*/  F2F.F64.F32 R14, R6 ;  /* 0x00000006000e7310 */ /* 0x0008a20000201800 */
[----:B-----5:R-:W-:Y:S01]  /*0e20*/  MOV R5, UR5 ;  /* 0x0000000500057c02 */ /* 0x020fe20008000f00 */
[----:B-1----:R0:W-:Y:S06]  /*0e30*/  STL.64 [R1+0x8], R12 ;  /* 0x0000080c01007387 */ /* 0x0021ec0000100a00 */
[----:B------:R1:W5:Y:S01]  /*0e40*/  F2F.F64.F32 R20, R7 ;  /* 0x0000000700147310 */ /* 0x0003620000201800 */
[----:B----4-:R-:W-:Y:S01]  /*0e50*/  MOV R6, R29 ;  /* 0x0000001d00067202 */ /* 0x010fe20000000f00 */
[----:B--2---:R0:W-:Y:S06]  /*0e60*/  STL.64 [R1+0x10], R14 ;  /* 0x0000100e01007387 */ /* 0x0041ec0000100a00 */
[----:B---3--:R-:W2:Y:S01]  /*0e70*/  F2F.F64.F32 R22, R0 ;  /* 0x0000000000167310 */ /* 0x008ea20000201800 */
[----:B-1----:R-:W-:Y:S01]  /*0e80*/  MOV R7, R28 ;  /* 0x0000001c00077202 */ /* 0x002fe20000000f00 */
[----:B-----5:R0:W-:Y:S04]  /*0e90*/  STL.64 [R1+0x18], R20 ;  /* 0x0000181401007387 */ /* 0x0201e80000100a00 */
[----:B--2---:R0:W-:Y:S02]  /*0ea0*/  STL.64 [R1+0x20], R22 ;  /* 0x0000201601007387 */ /* 0x0041e40000100a00 */
[----:B0-----:R-:W-:-:S07]  /*0eb0*/  LEPC R20, `(.L_x_18) ;  /* 0x000000001014794e */ /* 0x001fce0000000000 */
[----:B------:R-:W-:Y:S05]  /*0ec0*/  CALL.ABS.NOINC R8 ;  /* 0x0000000008007343 */ /* 0x000fea0003c00000 */
.L_x_18:
[----:B------:R-:W0:Y:S01]  /*0ed0*/  F2F.F64.F32 R10, R19 ;  /* 0x00000013000a7310 */ /* 0x000e220000201800 */
[----:B------:R1:W2:Y:S01]  /*0ee0*/  LDC.64 R8, c[0x4][R18] ;  /* 0x0100000012087b82 */ /* 0x0002a20000000a00 */
[----:B------:R-:W3:Y:S01]  /*0ef0*/  LDCU.64 UR4, c[0x4][0x10] ;  /* 0x01000200ff0477ac */ /* 0x000ee20008000a00 */
[----:B------:R-:W-:Y:S02]  /*0f00*/  MOV R6, R29 ;  /* 0x0000001d00067202 */ /* 0x000fe40000000f00 */
[----:B------:R-:W-:Y:S01]  /*0f10*/  MOV R7, R28 ;  /* 0x0000001c00077202 */ /* 0x000fe20000000f00 */
[----:B0-----:R1:W-:Y:S01]  /*0f20*/  STL.64 [R1], R10 ;  /* 0x0000000a01007387 */ /* 0x0013e20000100a00 */
[----:B---3--:R-:W-:Y:S01]  /*0f30*/  IMAD.U32 R4, RZ, RZ, UR4 ;  /* 0x00000004ff047e24 */ /* 0x008fe2000f8e00ff */
[----:B------:R-:W-:-:S07]  /*0f40*/  MOV R5, UR5 ;  /* 0x0000000500057c02 */ /* 0x000fce0008000f00 */
[----:B------:R-:W-:-:S07]  /*0f50*/  LEPC R20, `(.L_x_7) ;  /* 0x000000001014794e */ /* 0x000fce0000000000 */
[----:B-12---:R-:W-:Y:S05]  /*0f60*/  CALL.ABS.NOINC R8 ;  /* 0x0000000008007343 */ /* 0x006fea0003c00000 */
.L_x_7:
[----:B------:R-:W-:Y:S05]  /*0f70*/  BSYNC.RECONVERGENT B6 ;  /* 0x0000000000067941 */ /* 0x000fea0003800200 */
.L_x_6:
[----:B------:R-:W1:Y:S02]  /*0f80*/  LDCU UR4, c[0x0][0x3b4] ;  /* 0x00007680ff0477ac */ /* 0x000e640008000800 */
[----:B-1----:R-:W-:-:S04]  /*0f90*/  MOV R18, UR4 ;  /* 0x0000000400127c02 */ /* 0x002fc80008000f00 */
[----:B------:R-:W-:-:S13]  /*0fa0*/  ISETP.GT.AND P0, PT, R30, R18, PT ;  /* 0x000000121e00720c */ /* 0x000fda0003f04270 */
[----:B------:R-:W-:Y:S05]  /*0fb0*/  @P0 BRA `(.L_x_19) ;  /* 0x0000002000c00947 */ /* 0x000fea0003800000 */
[----:B------:R-:W1:Y:S01]  /*0fc0*/  LDC.64 R4, c[0x0][0x3c0] ;  /* 0x0000f000ff047b82 */ /* 0x000e620000000a00 */
[----:B------:R-:W-:-:S07]  /*0fd0*/  IMAD.MOV.U32 R23, RZ, RZ, R30 ;  /* 0x000000ffff177224 */ /* 0x000fce00078e001e */
[----:B------:R-:W2:Y:S01]  /*0fe0*/  LDC.64 R26, c[0x0][0x390] ;  /* 0x0000e400ff1a7b82 */ /* 0x000ea20000000a00 */
[----:B-1----:R-:W-:Y:S01]  /*0ff0*/  IMAD R0, R4, UR38, R31 ;  /* 0x0000002604007c24 */ /* 0x002fe2000f8e021f */
[C---:B------:R-:W-:Y:S02]  /*1000*/  LOP3.LUT R19, R5.reuse, 0x7ffffff0, RZ, 0xc0, !PT ;  /* 0x7ffffff005137812 */ /* 0x040fe400078ec0ff */
[----:B------:R-:W-:Y:S01]  /*1010*/  LOP3.LUT R16, R5, 0x3, RZ, 0xc0, !PT ;  /* 0x0000000305107812 */ /* 0x000fe200078ec0ff */
[----:B------:R-:W-:-:S04]  /*1020*/  IMAD R3, R0, R5, RZ ;  /* 0x0000000500037224 */ /* 0x000fc800078e02ff */
[----:B--2---:R-:W-:-:S07]  /*1030*/  IMAD.WIDE R26, R3, 0x2, R26 ;  /* 0x00000002031a7825 */ /* 0x004fce00078e021a */
.L_x_46:
[----:B------:R-:W1:Y:S01]  /*1040*/  LDCU UR4, c[0x0][0x3b4] ;  /* 0x00007680ff0477ac */ /* 0x000e620008000800 */
[----:B------:R-:W-:Y:S01]  /*1050*/  BSSY.RECONVERGENT B6, `(.L_x_20) ;  /* 0x0000218000067945 */ /* 0x000fe20003800200 */
[----:B-1----:R-:W-:-:S13]  /*1060*/  ISETP.GE.AND P0, PT, R23, UR4, PT ;  /* 0x0000000417007c0c */ /* 0x002fda000bf06270 */
[----:B------:R-:W-:Y:S05]  /*1070*/  @!P0 BRA `(.L_x_21) ;  /* 0x0000001400b08947 */ /* 0x000fea0003800000 */
[----:B------:R-:W1:Y:S01]  /*1080*/  LDC R18, c[0x0][0x3c4] ;  /* 0x0000f100ff127b82 */ /* 0x000e620000000800 */
[----:B------:R-:W-:Y:S01]  /*1090*/  HFMA2 R25, -RZ, RZ, 0, 0 ;  /* 0x00000000ff197431 */ /* 0x000fe200000001ff */
[----:B-1----:R-:W-:-:S04]  /*10a0*/  ISETP.GE.AND P0, PT, R18, 0x1, PT ;  /* 0x000000011200780c */ /* 0x002fc80003f06270 */
[----:B------:R-:W-:-:S09]  /*10b0*/  P2R R0, PR, RZ, 0x1 ;  /* 0x00000001ff007803 */ /* 0x000fd20000000000 */
[----:B------:R-:W-:Y:S05]  /*10c0*/  @!P0 BRA `(.L_x_22) ;  /* 0x0000000800688947 */ /* 0x000fea0003800000 */
[----:B------:R-:W1:Y:S01]  /*10d0*/  LDC R0, c[0x0][0x3c4] ;  /* 0x0000f100ff007b82 */ /* 0x000e620000000800 */
[----:B------:R-:W-:Y:S02]  /*10e0*/  MOV R25, RZ ;  /* 0x000000ff00197202 */ /* 0x000fe40000000f00 */
[----:B-1----:R-:W-:-:S04]  /*10f0*/  IADD3 R3, PT, PT, R0, -0x1, RZ ;  /* 0xffffffff00037810 */ /* 0x002fc80007ffe0ff */
[----:B------:R-:W-:Y:S02]  /*1100*/  ISETP.GE.U32.AND P0, PT, R3, 0xf, PT ;  /* 0x0000000f0300780c */ /* 0x000fe40003f06070 */
[----:B------:R-:W-:-:S11]  /*1110*/  MOV R3, RZ ;  /* 0x000000ff00037202 */ /* 0x000fd60000000f00 */
[----:B------:R-:W-:Y:S05]  /*1120*/  @!P0 BRA `(.L_x_23) ;  /* 0x0000000400048947 */ /* 0x000fea0003800000 */
[----:B------:R-:W1:Y:S01]  /*1130*/  S2R R4, SR_CgaCtaId ;  /* 0x0000000000047919 */ /* 0x000e620000008800 */
[----:B------:R-:W-:Y:S01]  /*1140*/  MOV R3, 0x400 ;  /* 0x0000040000037802 */ /* 0x000fe20000000f00 */
[----:B------:R-:W-:Y:S01]  /*1150*/  BSSY.RECONVERGENT B0, `(.L_x_24) ;  /* 0x000003d000007945 */ /* 0x000fe20003800200 */
[----:B------:R-:W-:Y:S01]  /*1160*/  IMAD.MOV.U32 R25, RZ, RZ, RZ ;  /* 0x000000ffff197224 */ /* 0x000fe200078e00ff */
[----:B------:R-:W-:Y:S02]  /*1170*/  MOV R12, RZ ;  /* 0x000000ff000c7202 */ /* 0x000fe40000000f00 */
[----:B-1----:R-:W-:-:S07]  /*1180*/  LEA R3, R4, R3, 0x18 ;  /* 0x0000000304037211 */ /* 0x002fce00078ec0ff */
.L_x_25:
[----:B------:R-:W-:-:S05]  /*1190*/  IMAD.WIDE R14, R12, 0x2, R26 ;  /* 0x000000020c0e7825 */ /* 0x000fca00078e021a */
[----:B0-----:R-:W2:Y:S04]  /*11a0*/  LDG.E.U16 R9, desc[UR36][R14.64] ;  /* 0x000000240e097981 */ /* 0x001ea8000c1e1500 */
[----:B------:R-:W3:Y:S01]  /*11b0*/  LDG.E.U16 R10, desc[UR36][R14.64+0x2] ;  /* 0x000002240e0a7981 */ /* 0x000ee2000c1e1500 */
[----:B------:R-:W-:-:S03]  /*11c0*/  LEA R8, R12, R3, 0x2 ;  /* 0x000000030c087211 */ /* 0x000fc600078e10ff */
[----:B------:R-:W4:Y:S04]  /*11d0*/  LDG.E.U16 R13, desc[UR36][R14.64+0x4] ;  /* 0x000004240e0d7981 */ /* 0x000f28000c1e1500 */
[----:B------:R-:W5:Y:S04]  /*11e0*/  LDG.E.U16 R11, desc[UR36][R14.64+0x6] ;  /* 0x000006240e0b7981 */ /* 0x000f68000c1e1500 */
[----:B------:R-:W0:Y:S01]  /*11f0*/  LDS.128 R4, [R8] ;  /* 0x0000000008047984 */ /* 0x000e220000000c00 */
[----:B--2---:R-:W-:-:S03]  /*1200*/  HADD2.F32 R20, -RZ, R9.H0_H0 ;  /* 0x20000009ff147230 */ /* 0x004fc60000004100 */
[----:B------:R-:W2:Y:S01]  /*1210*/  LDG.E.U16 R9, desc[UR36][R14.64+0x8] ;  /* 0x000008240e097981 */ /* 0x000ea2000c1e1500 */
[----:B---3--:R-:W-:Y:S02]  /*1220*/  HADD2.F32 R21, -RZ, R10.H0_H0 ;  /* 0x2000000aff157230 */ /* 0x008fe40000004100 */
[----:B0-----:R-:W-:Y:S01]  /*1230*/  FFMA R4, R20, R4, R25 ;  /* 0x0000000414047223 */ /* 0x001fe20000000019 */
[----:B------:R-:W3:Y:S03]  /*1240*/  LDG.E.U16 R10, desc[UR36][R14.64+0xa] ;  /* 0x00000a240e0a7981 */ /* 0x000ee6000c1e1500 */
[----:B------:R-:W-:Y:S01]  /*1250*/  FFMA R5, R21, R5, R4 ;  /* 0x0000000515057223 */ /* 0x000fe20000000004 */
[----:B----4-:R-:W-:Y:S01]  /*1260*/  HADD2.F32 R4, -RZ, R13.H0_H0 ;  /* 0x2000000dff047230 */ /* 0x010fe20000004100 */
[----:B------:R-:W4:Y:S01]  /*1270*/  LDG.E.U16 R20, desc[UR36][R14.64+0xe] ;  /* 0x00000e240e147981 */ /* 0x000f22000c1e1500 */
[----:B-----5:R-:W-:-:S03]  /*1280*/  HADD2.F32 R11, -RZ, R11.H0_H0 ;  /* 0x2000000bff0b7230 */ /* 0x020fc60000004100 */
[----:B------:R-:W-:Y:S01]  /*1290*/  FFMA R4, R4, R6, R5 ;  /* 0x0000000604047223 */ /* 0x000fe20000000005 */
[----:B------:R-:W5:Y:S03]  /*12a0*/  LDG.E.U16 R13, desc[UR36][R14.64+0xc] ;  /* 0x00000c240e0d7981 */ /* 0x000f66000c1e1500 */
[----:B------:R-:W-:Y:S02]  /*12b0*/  FFMA R11, R11, R7, R4 ;  /* 0x000000070b0b7223 */ /* 0x000fe40000000004 */
[----:B------:R-:W0:Y:S01]  /*12c0*/  LDS.128 R4, [R8+0x10] ;  /* 0x0000100008047984 */ /* 0x000e220000000c00 */
[----:B--2---:R-:W-:-:S03]  /*12d0*/  HADD2.F32 R22, -RZ, R9.H0_H0 ;  /* 0x20000009ff167230 */ /* 0x004fc60000004100 */
[----:B------:R-:W2:Y:S02]  /*12e0*/  LDG.E.U16 R9, desc[UR36][R14.64+0x12] ;  /* 0x000012240e097981 */ /* 0x000ea4000c1e1500 */
[----:B0-----:R-:W-:Y:S02]  /*12f0*/  FFMA R4, R22, R4, R11 ;  /* 0x0000000416047223 */ /* 0x001fe4000000000b */
[----:B------:R-:W2:Y:S01]  /*1300*/  LDG.E.U16 R11, desc[UR36][R14.64+0x10] ;  /* 0x000010240e0b7981 */ /* 0x000ea2000c1e1500 */
[----:B---3--:R-:W-:-:S03]  /*1310*/  HADD2.F32 R21, -RZ, R10.H0_H0 ;  /* 0x2000000aff157230 */ /* 0x008fc60000004100 */
[----:B------:R-:W3:Y:S02]  /*1320*/  LDG.E.U16 R10, desc[UR36][R14.64+0x14] ;  /* 0x000014240e0a7981 */ /* 0x000ee4000c1e1500 */
[----:B------:R-:W-:Y:S01]  /*1330*/  FFMA R5, R21, R5, R4 ;  /* 0x0000000515057223 */ /* 0x000fe20000000004 */
[----:B-----5:R-:W-:Y:S02]  /*1340*/  HADD2.F32 R4, -RZ, R13.H0_H0 ;  /* 0x2000000dff047230 */ /* 0x020fe40000004100 */
[----:B----4-:R-:W-:-:S03]  /*1350*/  HADD2.F32 R13, -RZ, R20.H0_H0 ;  /* 0x20000014ff0d7230 */ /* 0x010fc60000004100 */
[----:B------:R-:W-:-:S04]  /*1360*/  FFMA R4, R4, R6, R5 ;  /* 0x0000000604047223 */ /* 0x000fc80000000005 */
[----:B------:R-:W-:Y:S02]  /*1370*/  FFMA R21, R13, R7, R4 ;  /* 0x000000070d157223 */ /* 0x000fe40000000004 */
[----:B------:R-:W0:Y:S04]  /*1380*/  LDS.128 R4, [R8+0x20] ;  /* 0x0000200008047984 */ /* 0x000e280000000c00 */
[----:B------:R-:W4:Y:S01]  /*1390*/  LDG.E.U16 R13, desc[UR36][R14.64+0x16] ;  /* 0x000016240e0d7981 */ /* 0x000f22000c1e1500 */
[----:B--2---:R-:W-:Y:S02]  /*13a0*/  HADD2.F32 R9, -RZ, R9.H0_H0 ;  /* 0x20000009ff097230 */ /* 0x004fe40000004100 */
[----:B------:R-:W-:-:S05]  /*13b0*/  HADD2.F32 R20, -RZ, R11.H0_H0 ;  /* 0x2000000bff147230 */ /* 0x000fca0000004100 */
[----:B0-----:R-:W-:Y:S02]  /*13c0*/  FFMA R20, R20, R4, R21 ;  /* 0x0000000414147223 */ /* 0x001fe40000000015 */
[----:B------:R-:W2:Y:S02]  /*13d0*/  LDG.E.U16 R4, desc[UR36][R14.64+0x18] ;  /* 0x000018240e047981 */ /* 0x000ea4000c1e1500 */
[----:B------:R-:W-:Y:S02]  /*13e0*/  FFMA R9, R9, R5, R20 ;  /* 0x0000000509097223 */ /* 0x000fe40000000014 */
[----:B------:R-:W5:Y:S04]  /*13f0*/  LDG.E.U16 R5, desc[UR36][R14.64+0x1a] ;  /* 0x00001a240e057981 */ /* 0x000f68000c1e1500 */
[----:B------:R-:W5:Y:S04]  /*1400*/  LDG.E.U16 R20, desc[UR36][R14.64+0x1c] ;  /* 0x00001c240e147981 */ /* 0x000f68000c1e1500 */
[----:B------:R-:W5:Y:S01]  /*1410*/  LDG.E.U16 R21, desc[UR36][R14.64+0x1e] ;  /* 0x00001e240e157981 */ /* 0x000f62000c1e1500 */
[----:B---3--:R-:W-:-:S05]  /*1420*/  HADD2.F32 R10, -RZ, R10.H0_H0 ;  /* 0x2000000aff0a7230 */ /* 0x008fca0000004100 */
[----:B------:R-:W-:Y:S02]  /*1430*/  FFMA R6, R10, R6, R9 ;  /* 0x000000060a067223 */ /* 0x000fe40000000009 */
[----:B------:R-:W0:Y:S01]  /*1440*/  LDS.128 R8, [R8+0x30] ;  /* 0x0000300008087984 */ /* 0x000e220000000c00 */
[----:B----4-:R-:W-:Y:S01]  /*1450*/  HADD2.F32 R13, -RZ, R13.H0_H0 ;  /* 0x2000000dff0d7230 */ /* 0x010fe20000004100 */
[----:B------:R-:W-:-:S04]  /*1460*/  IADD3 R12, PT, PT, R12, 0x10, RZ ;  /* 0x000000100c0c7810 */ /* 0x000fc80007ffe0ff */
[----:B------:R-:W-:Y:S01]  /*1470*/  FFMA R7, R13, R7, R6 ;  /* 0x000000070d077223 */ /* 0x000fe20000000006 */
[----:B------:R-:W-:Y:S01]  /*1480*/  ISETP.NE.AND P0, PT, R12, R19, PT ;  /* 0x000000130c00720c */ /* 0x000fe20003f05270 */
[----:B--2---:R-:W-:Y:S02]  /*1490*/  HADD2.F32 R4, -RZ, R4.H0_H0 ;  /* 0x20000004ff047230 */ /* 0x004fe40000004100 */
[----:B-----5:R-:W-:-:S03]  /*14a0*/  HADD2.F32 R5, -RZ, R5.H0_H0 ;  /* 0x20000005ff057230 */ /* 0x020fc60000004100 */
[----:B0-----:R-:W-:Y:S01]  /*14b0*/  FFMA R4, R4, R8, R7 ;  /* 0x0000000804047223 */ /* 0x001fe20000000007 */
[----:B------:R-:W-:-:S03]  /*14c0*/  HADD2.F32 R20, -RZ, R20.H0_H0 ;  /* 0x20000014ff147230 */ /* 0x000fc60000004100 */
[----:B------:R-:W-:Y:S01]  /*14d0*/  FFMA R5, R5, R9, R4 ;  /* 0x0000000905057223 */ /* 0x000fe20000000004 */
[----:B------:R-:W-:-:S03]  /*14e0*/  HADD2.F32 R21, -RZ, R21.H0_H0 ;  /* 0x20000015ff157230 */ /* 0x000fc60000004100 */
[----:B------:R-:W-:-:S04]  /*14f0*/  FFMA R10, R20, R10, R5 ;  /* 0x0000000a140a7223 */ /* 0x000fc80000000005 */
[----:B------:R-:W-:Y:S01]  /*1500*/  FFMA R25, R21, R11, R10 ;  /* 0x0000000b15197223 */ /* 0x000fe2000000000a */
[----:B------:R-:W-:Y:S06]  /*1510*/  @P0 BRA `(.L_x_25) ;  /* 0xfffffffc001c0947 */ /* 0x000fec000383ffff */
[----:B------:R-:W-:Y:S05]  /*1520*/  BSYNC.RECONVERGENT B0 ;  /* 0x0000000000007941 */ /* 0x000fea0003800200 */
.L_x_24:
[----:B------:R-:W-:-:S07]  /*1530*/  MOV R3, R19 ;  /* 0x0000001300037202 */ /* 0x000fce0000000f00 */
.L_x_23:
[----:B------:R-:W-:-:S04]  /*1540*/  LOP3.LUT R4, R0, 0xf, RZ, 0xc0, !PT ;  /* 0x0000000f00047812 */ /* 0x000fc800078ec0ff */
[----:B------:R-:W-:-:S13]  /*1550*/  ISETP.NE.AND P0, PT, R4, RZ, PT ;  /* 0x000000ff0400720c */ /* 0x000fda0003f05270 */
[----:B------:R-:W-:Y:S05]  /*1560*/  @!P0 BRA `(.L_x_22) ;  /* 0x0000000400408947 */ /* 0x000fea0003800000 */
[----:B------:R-:W-:Y:S01]  /*1570*/  VIADD R4, R4, 0xffffffff ;  /* 0xffffffff04047836 */ /* 0x000fe20000000000 */
[----:B------:R-:W-:-:S04]  /*1580*/  LOP3.LUT R0, R0, 0x7, RZ, 0xc0, !PT ;  /* 0x0000000700007812 */ /* 0x000fc800078ec0ff */
[----:B------:R-:W-:Y:S02]  /*1590*/  ISETP.GE.U32.AND P0, PT, R4, 0x7, PT ;  /* 0x000000070400780c */ /* 0x000fe40003f06070 */
[----:B------:R-:W-:-:S11]  /*15a0*/  ISETP.NE.AND P1, PT, R0, RZ, PT ;  /* 0x000000ff0000720c */ /* 0x000fd60003f25270 */
[----:B------:R-:W-:Y:S05]  /*15b0*/  @!P0 BRA `(.L_x_26) ;  /* 0x0000000000808947 */ /* 0x000fea0003800000 */
[----:B------:R-:W-:-:S05]  /*15c0*/  IMAD.WIDE.U32 R34, R3, 0x2, R26 ;  /* 0x0000000203227825 */ /* 0x000fca00078e001a */
[----:B------:R-:W2:Y:S01]  /*15d0*/  LDG.E.U16 R10, desc[UR36][R34.64] ;  /* 0x00000024220a7981 */ /* 0x000ea2000c1e1500 */
[----:B------:R-:W1:Y:S01]  /*15e0*/  S2UR UR5, SR_CgaCtaId ;  /* 0x00000000000579c3 */ /* 0x000e620000008800 */
[----:B------:R-:W-:Y:S02]  /*15f0*/  UMOV UR4, 0x400 ;  /* 0x0000040000047882 */ /* 0x000fe40000000000 */
[----:B0-----:R-:W3:Y:S04]  /*1600*/  LDG.E.U16 R9, desc[UR36][R34.64+0x2] ;  /* 0x0000022422097981 */ /* 0x001ee8000c1e1500 */
[----:B------:R-:W4:Y:S04]  /*1610*/  LDG.E.U16 R13, desc[UR36][R34.64+0x4] ;  /* 0x00000424220d7981 */ /* 0x000f28000c1e1500 */
[----:B------:R-:W5:Y:S04]  /*1620*/  LDG.E.U16 R12, desc[UR36][R34.64+0x6] ;  /* 0x00000624220c7981 */ /* 0x000f68000c1e1500 */
[----:B------:R-:W5:Y:S04]  /*1630*/  LDG.E.U16 R14, desc[UR36][R34.64+0x8] ;  /* 0x00000824220e7981 */ /* 0x000f68000c1e1500 */
[----:B------:R-:W5:Y:S04]  /*1640*/  LDG.E.U16 R15, desc[UR36][R34.64+0xc] ;  /* 0x00000c24220f7981 */ /* 0x000f68000c1e1500 */
[----:B------:R-:W5:Y:S01]  /*1650*/  LDG.E.U16 R20, desc[UR36][R34.64+0xe] ;  /* 0x00000e2422147981 */ /* 0x000f62000c1e1500 */
[----:B-1----:R-:W-:-:S06]  /*1660*/  ULEA UR4, UR5, UR4, 0x18 ;  /* 0x0000000405047291 */ /* 0x002fcc000f8ec0ff */
[----:B------:R-:W-:-:S05]  /*1670*/  LEA R8, R3, UR4, 0x2 ;  /* 0x0000000403087c11 */ /* 0x000fca000f8e10ff */
[----:B------:R-:W0:Y:S01]  /*1680*/  LDS.128 R4, [R8] ;  /* 0x0000000008047984 */ /* 0x000e220000000c00 */
[----:B--2---:R-:W-:-:S05]  /*1690*/  HADD2.F32 R10, -RZ, R10.H0_H0 ;  /* 0x2000000aff0a7230 */ /* 0x004fca0000004100 */
[----:B0-----:R-:W-:Y:S02]  /*16a0*/  FFMA R10, R10, R4, R25 ;  /* 0x000000040a0a7223 */ /* 0x001fe40000000019 */
[----:B------:R-:W2:Y:S01]  /*16b0*/  LDG.E.U16 R4, desc[UR36][R34.64+0xa] ;  /* 0x00000a2422047981 */ /* 0x000ea2000c1e1500 */
[----:B---3--:R-:W-:-:S05]  /*16c0*/  HADD2.F32 R9, -RZ, R9.H0_H0 ;  /* 0x20000009ff097230 */ /* 0x008fca0000004100 */
[----:B------:R-:W-:Y:S02]  /*16d0*/  FFMA R5, R9, R5, R10 ;  /* 0x0000000509057223 */ /* 0x000fe4000000000a */
[----:B------:R-:W0:Y:S01]  /*16e0*/  LDS.128 R8, [R8+0x10] ;  /* 0x0000100008087984 */ /* 0x000e220000000c00 */
[----:B----4-:R-:W-:-:S05]  /*16f0*/  HADD2.F32 R22, -RZ, R13.H0_H0 ;  /* 0x2000000dff167230 */ /* 0x010fca0000004100 */
[----:B------:R-:W-:Y:S01]  /*1700*/  FFMA R6, R22, R6, R5 ;  /* 0x0000000616067223 */ /* 0x000fe20000000005 */
[----:B-----5:R-:W-:Y:S02]  /*1710*/  HADD2.F32 R5, -RZ, R12.H0_H0 ;  /* 0x2000000cff057230 */ /* 0x020fe40000004100 */
[----:B------:R-:W-:-:S03]  /*1720*/  HADD2.F32 R14, -RZ, R14.H0_H0 ;  /* 0x2000000eff0e7230 */ /* 0x000fc60000004100 */
[----:B------:R-:W-:Y:S01]  /*1730*/  FFMA R5, R5, R7, R6 ;  /* 0x0000000705057223 */ /* 0x000fe20000000006 */
[----:B------:R-:W-:Y:S01]  /*1740*/  HADD2.F32 R25, -RZ, R20.H0_H0 ;  /* 0x20000014ff197230 */ /* 0x000fe20000004100 */
[----:B------:R-:W-:Y:S02]  /*1750*/  IADD3 R3, PT, PT, R3, 0x8, RZ ;  /* 0x0000000803037810 */ /* 0x000fe40007ffe0ff */
[----:B0-----:R-:W-:Y:S01]  /*1760*/  FFMA R14, R14, R8, R5 ;  /* 0x000000080e0e7223 */ /* 0x001fe20000000005 */
[----:B--2---:R-:W-:Y:S02]  /*1770*/  HADD2.F32 R7, -RZ, R4.H0_H0 ;  /* 0x20000004ff077230 */ /* 0x004fe40000004100 */
[----:B------:R-:W-:-:S03]  /*1780*/  HADD2.F32 R4, -RZ, R15.H0_H0 ;  /* 0x2000000fff047230 */ /* 0x000fc60000004100 */
[----:B------:R-:W-:-:S04]  /*1790*/  FFMA R7, R7, R9, R14 ;  /* 0x0000000907077223 */ /* 0x000fc8000000000e */
[----:B------:R-:W-:-:S04]  /*17a0*/  FFMA R4, R4, R10, R7 ;  /* 0x0000000a04047223 */ /* 0x000fc80000000007 */
[----:B------:R-:W-:-:S07]  /*17b0*/  FFMA R25, R25, R11, R4 ;  /* 0x0000000b19197223 */ /* 0x000fce0000000004 */
.L_x_26:
[----:B------:R-:W-:Y:S05]  /*17c0*/  @!P1 BRA `(.L_x_22) ;  /* 0x0000000000a89947 */ /* 0x000fea0003800000 */
[----:B------:R-:W-:Y:S02]  /*17d0*/  IADD3 R0, PT, PT, R0, -0x1, RZ ;  /* 0xffffffff00007810 */ /* 0x000fe40007ffe0ff */
[----:B------:R-:W-:Y:S02]  /*17e0*/  ISETP.NE.AND P1, PT, R16, RZ, PT ;  /* 0x000000ff1000720c */ /* 0x000fe40003f25270 */
[----:B------:R-:W-:-:S13]  /*17f0*/  ISETP.GE.U32.AND P0, PT, R0, 0x3, PT ;  /* 0x000000030000780c */ /* 0x000fda0003f06070 */
[----:B------:R-:W-:Y:S05]  /*1800*/  @!P0 BRA `(.L_x_27) ;  /* 0x00000000004c8947 */ /* 0x000fea0003800000 */
[----:B0-----:R-:W-:-:S05]  /*1810*/  IMAD.WIDE R8, R3, 0x2, R26 ;  /* 0x0000000203087825 */ /* 0x001fca00078e021a */
[----:B------:R-:W2:Y:S04]  /*1820*/  LDG.E.U16 R0, desc[UR36][R8.64] ;  /* 0x0000002408007981 */ /* 0x000ea8000c1e1500 */
[----:B------:R-:W3:Y:S04]  /*1830*/  LDG.E.U16 R10, desc[UR36][R8.64+0x2] ;  /* 0x00000224080a7981 */ /* 0x000ee8000c1e1500 */
[----:B------:R-:W4:Y:S04]  /*1840*/  LDG.E.U16 R12, desc[UR36][R8.64+0x4] ;  /* 0x00000424080c7981 */ /* 0x000f28000c1e1500 */
[----:B------:R-:W5:Y:S01]  /*1850*/  LDG.E.U16 R13, desc[UR36][R8.64+0x6] ;  /* 0x00000624080d7981 */ /* 0x000f62000c1e1500 */
[----:B------:R-:W0:Y:S01]  /*1860*/  S2UR UR5, SR_CgaCtaId ;  /* 0x00000000000579c3 */ /* 0x000e220000008800 */
[----:B------:R-:W-:-:S02]  /*1870*/  UMOV UR4, 0x400 ;  /* 0x0000040000047882 */ /* 0x000fc40000000000 */
[----:B0-----:R-:W-:-:S06]  /*1880*/  ULEA UR4, UR5, UR4, 0x18 ;  /* 0x0000000405047291 */ /* 0x001fcc000f8ec0ff */
[C---:B------:R-:W-:Y:S02]  /*1890*/  LEA R4, R3.reuse, UR4, 0x2 ;  /* 0x0000000403047c11 */ /* 0x040fe4000f8e10ff */
[----:B------:R-:W-:-:S04]  /*18a0*/  IADD3 R3, PT, PT, R3, 0x4, RZ ;  /* 0x0000000403037810 */ /* 0x000fc80007ffe0ff */
[----:B------:R-:W0:Y:S01]  /*18b0*/  LDS.128 R4, [R4] ;  /* 0x0000000004047984 */ /* 0x000e220000000c00 */
[----:B--2---:R-:W-:Y:S02]  /*18c0*/  HADD2.F32 R0, -RZ, R0.H0_H0 ;  /* 0x20000000ff007230 */ /* 0x004fe40000004100 */
[----:B---3--:R-:W-:-:S03]  /*18d0*/  HADD2.F32 R11, -RZ, R10.H0_H0 ;  /* 0x2000000aff0b7230 */ /* 0x008fc60000004100 */
[----:B0-----:R-:W-:Y:S01]  /*18e0*/  FFMA R0, R4, R0, R25 ;  /* 0x0000000004007223 */ /* 0x001fe20000000019 */
[----:B----4-:R-:W-:-:S03]  /*18f0*/  HADD2.F32 R12, -RZ, R12.H0_H0 ;  /* 0x2000000cff0c7230 */ /* 0x010fc60000004100 */
[----:B------:R-:W-:Y:S01]  /*1900*/  FFMA R5, R11, R5, R0 ;  /* 0x000000050b057223 */ /* 0x000fe20000000000 */
[----:B-----5:R-:W-:-:S03]  /*1910*/  HADD2.F32 R13, -RZ, R13.H0_H0 ;  /* 0x2000000dff0d7230 */ /* 0x020fc60000004100 */
[----:B------:R-:W-:-:S04]  /*1920*/  FFMA R6, R12, R6, R5 ;  /* 0x000000060c067223 */ /* 0x000fc80000000005 */
[----:B------:R-:W-:-:S07]  /*1930*/  FFMA R25, R13, R7, R6 ;  /* 0x000000070d197223 */ /* 0x000fce0000000006 */
.L_x_27:
[----:B------:R-:W-:Y:S05]  /*1940*/  @!P1 BRA `(.L_x_22) ;  /* 0x0000000000489947 */ /* 0x000fea0003800000 */
[----:B0-----:R-:W-:-:S05]  /*1950*/  IMAD.WIDE R8, R3, 0x2, R26 ;  /* 0x0000000203087825 */ /* 0x001fca00078e021a */
[----:B------:R-:W2:Y:S01]  /*1960*/  LDG.E.U16 R0, desc[UR36][R8.64] ;  /* 0x0000002408007981 */ /* 0x000ea2000c1e1500 */
[----:B------:R-:W0:Y:S01]  /*1970*/  S2UR UR5, SR_CgaCtaId ;  /* 0x00000000000579c3 */ /* 0x000e220000008800 */
[----:B------:R-:W-:Y:S01]  /*1980*/  UMOV UR4, 0x400 ;  /* 0x0000040000047882 */ /* 0x000fe20000000000 */
[----:B------:R-:W-:Y:S01]  /*1990*/  ISETP.NE.AND P0, PT, R16, 0x1, PT ;  /* 0x000000011000780c */ /* 0x000fe20003f05270 */
[----:B0-----:R-:W-:-:S06]  /*19a0*/  ULEA UR4, UR5, UR4, 0x18 ;  /* 0x0000000405047291 */ /* 0x001fcc000f8ec0ff */
[----:B------:R-:W-:-:S06]  /*19b0*/  LEA R4, R3, UR4, 0x2 ;  /* 0x0000000403047c11 */ /* 0x000fcc000f8e10ff */
[----:B------:R-:W0:Y:S01]  /*19c0*/  LDS.128 R4, [R4] ;  /* 0x0000000004047984 */ /* 0x000e220000000c00 */
[----:B--2---:R-:W-:-:S05]  /*19d0*/  HADD2.F32 R0, -RZ, R0.H0_H0 ;  /* 0x20000000ff007230 */ /* 0x004fca0000004100 */
[----:B0-----:R-:W-:Y:S01]  /*19e0*/  FFMA R25, R0, R4, R25 ;  /* 0x0000000400197223 */ /* 0x001fe20000000019 */
[----:B------:R-:W-:Y:S06]  /*19f0*/  @!P0 BRA `(.L_x_22) ;  /* 0x00000000001c8947 */ /* 0x000fec0003800000 */
[----:B------:R-:W-:Y:S01]  /*1a00*/  ISETP.NE.AND P0, PT, R16, 0x2, PT ;  /* 0x000000021000780c */ /* 0x000fe20003f05270 */
[----:B------:R-:W2:-:S12]  /*1a10*/  LDG.E.U16 R0, desc[UR36][R8.64+0x2] ;  /* 0x0000022408007981 */ /* 0x000e98000c1e1500 */
[----:B------:R-:W3:Y:S01]  /*1a20*/  @P0 LDG.E.U16 R3, desc[UR36][R8.64+0x4] ;  /* 0x0000042408030981 */ /* 0x000ee2000c1e1500 */
[----:B--2---:R-:W-:-:S05]  /*1a30*/  HADD2.F32 R0, -RZ, R0.H0_H0 ;  /* 0x20000000ff007230 */ /* 0x004fca0000004100 */
[----:B------:R-:W-:Y:S01]  /*1a40*/  FFMA R25, R0, R5, R25 ;  /* 0x0000000500197223 */ /* 0x000fe20000000019 */
[----:B---3--:R-:W-:-:S05]  /*1a50*/  @P0 HADD2.F32 R4, -RZ, R3.H0_H0 ;  /* 0x20000003ff040230 */ /* 0x008fca0000004100 */
[----:B------:R-:W-:-:S07]  /*1a60*/  @P0 FFMA R25, R4, R6, R25 ;  /* 0x0000000604190223 */ /* 0x000fce0000000019 */
.L_x_22:
[----:B------:R-:W-:-:S13]  /*1a70*/  ISETP.NE.AND P0, PT, R32, RZ, PT ;  /* 0x000000ff2000720c */ /* 0x000fda0003f05270 */
[----:B------:R-:W-:Y:S05]  /*1a80*/  @!P0 BRA `(.L_x_28) ;  /* 0x0000001400d08947 */ /* 0x000fea0003800000 */
[----:B------:R-:W2:Y:S04]  /*1a90*/  LDG.E.U16 R10, desc[UR36][R26.64+0x8] ;  /* 0x000008241a0a7981 */ /* 0x000ea8000c1e1500 */
[----:B------:R-:W3:Y:S04]  /*1aa0*/  LDG.E.U16 R0, desc[UR36][R26.64] ;  /* 0x000000241a007981 */ /* 0x000ee8000c1e1500 */
[----:B------:R-:W4:Y:S04]  /*1ab0*/  LDG.E.U16 R3, desc[UR36][R26.64+0x2] ;  /* 0x000002241a037981 */ /* 0x000f28000c1e1500 */
[----:B------:R-:W5:Y:S04]  /*1ac0*/  LDG.E.U16 R4, desc[UR36][R26.64+0x4] ;  /* 0x000004241a047981 */ /* 0x000f68000c1e1500 */
[----:B------:R-:W5:Y:S01]  /*1ad0*/  LDG.E.U16 R5, desc[UR36][R26.64+0x6] ;  /* 0x000006241a057981 */ /* 0x000f62000c1e1500 */
[----:B0-----:R-:W-:Y:S01]  /*1ae0*/  MOV R8, 0xe0 ;  /* 0x000000e000087802 */ /* 0x001fe20000000f00 */
[----:B------:R-:W0:Y:S05]  /*1af0*/  LDCU.64 UR4, c[0x4][0x18] ;  /* 0x01000300ff0477ac */ /* 0x000e2a0008000a00 */
[----:B------:R-:W1:Y:S01]  /*1b00*/  LDC.64 R8, c[0x4][R8] ;  /* 0x0100000008087b82 */ /* 0x000e620000000a00 */
[----:B------:R-:W-:-:S02]  /*1b10*/  MOV R6, R29 ;  /* 0x0000001d00067202 */ /* 0x000fc40000000f00 */
[----:B------:R-:W-:Y:S01]  /*1b20*/  MOV R7, R28 ;  /* 0x0000001c00077202 */ /* 0x000fe20000000f00 */
[----:B--2---:R-:W-:Y:S02]  /*1b30*/  HADD2.F32 R10, -RZ, R10.H0_H0 ;  /* 0x2000000aff0a7230 */ /* 0x004fe40000004100 */
[----:B---3--:R-:W-:Y:S02]  /*1b40*/  HADD2.F32 R0, -RZ, R0.H0_H0 ;  /* 0x20000000ff007230 */ /* 0x008fe40000004100 */
[----:B----4-:R-:W-:Y:S02]  /*1b50*/  HADD2.F32 R3, -RZ, R3.H0_H0 ;  /* 0x20000003ff037230 */ /* 0x010fe40000004100 */
[----:B-----5:R-:W-:Y:S02]  /*1b60*/  HADD2.F32 R4, -RZ, R4.H0_H0 ;  /* 0x20000004ff047230 */ /* 0x020fe40000004100 */
[----:B------:R-:W-:Y:S01]  /*1b70*/  HADD2.F32 R5, -RZ, R5.H0_H0 ;  /* 0x20000005ff057230 */ /* 0x000fe20000004100 */
[----:B------:R-:W2:Y:S08]  /*1b80*/  F2F.F64.F32 R34, R0 ;  /* 0x0000000000227310 */ /* 0x000eb00000201800 */
[----:B------:R-:W3:Y:S08]  /*1b90*/  F2F.F64.F32 R20, R3 ;  /* 0x0000000300147310 */ /* 0x000ef00000201800 */
[----:B------:R-:W4:Y:S08]  /*1ba0*/  F2F.F64.F32 R14, R4 ;  /* 0x00000004000e7310 */ /* 0x000f300000201800 */
[----:B------:R-:W5:Y:S08]  /*1bb0*/  F2F.F64.F32 R12, R5 ;  /* 0x00000005000c7310 */ /* 0x000f700000201800 */
[----:B------:R-:W0:Y:S01]  /*1bc0*/  F2F.F64.F32 R10, R10 ;  /* 0x0000000a000a7310 */ /* 0x000e220000201800 */
[----:B--2---:R2:W-:Y:S04]  /*1bd0*/  STL.64 [R1], R34 ;  /* 0x0000002201007387 */ /* 0x0045e80000100a00 */
[----:B---3--:R2:W-:Y:S04]  /*1be0*/  STL.64 [R1+0x8], R20 ;  /* 0x0000081401007387 */ /* 0x0085e80000100a00 */
[----:B----4-:R2:W-:Y:S04]  /*1bf0*/  STL.64 [R1+0x10], R14 ;  /* 0x0000100e01007387 */ /* 0x0105e80000100a00 */
[----:B-----5:R2:W-:Y:S04]  /*1c00*/  STL.64 [R1+0x18], R12 ;  /* 0x0000180c01007387 */ /* 0x0205e80000100a00 */
[----:B0-----:R2:W-:Y:S01]  /*1c10*/  STL.64 [R1+0x20], R10 ;  /* 0x0000200a01007387 */ /* 0x0015e20000100a00 */
[----:B------:R-:W-:Y:S01]  /*1c20*/  MOV R4, UR4 ;  /* 0x0000000400047c02 */ /* 0x000fe20008000f00 */
[----:B-1----:R-:W-:-:S07]  /*1c30*/  IMAD.U32 R5, RZ, RZ, UR5 ;  /* 0x00000005ff057e24 */ /* 0x002fce000f8e00ff */
[----:B--2---:R-:W-:-:S07]  /*1c40*/  LEPC R20, `(.L_x_29) ;  /* 0x000000001014794e */ /* 0x004fce0000000000 */
[----:B------:R-:W-:Y:S05]  /*1c50*/  CALL.ABS.NOINC R8 ;  /* 0x0000000008007343 */ /* 0x000fea0003c00000 */
.L_x_29:
[----:B------:R-:W-:Y:S01]  /*1c60*/  ISETP.GE.AND P6, PT, R18, 0x1, PT ;  /* 0x000000011200780c */ /* 0x000fe20003fc6270 */
[----:B------:R-:W-:-:S12]  /*1c70*/  HFMA2 R7, -RZ, RZ, 0, 0 ;  /* 0x00000000ff077431 */ /* 0x000fd800000001ff */
[----:B------:R-:W-:Y:S05]  /*1c80*/  @!P6 BRA `(.L_x_30) ;  /* 0x000000080008e947 */ /* 0x000fea0003800000 */
[----:B------:R-:W0:Y:S01]  /*1c90*/  LDC R0, c[0x0][0x3c4] ;  /* 0x0000f100ff007b82 */ /* 0x000e220000000800 */
[----:B------:R-:W-:Y:S01]  /*1ca0*/  IMAD.MOV.U32 R7, RZ, RZ, RZ ;  /* 0x000000ffff077224 */ /* 0x000fe200078e00ff */
[----:B0-----:R-:W-:-:S04]  /*1cb0*/  IADD3 R3, PT, PT, R0, -0x1, RZ ;  /* 0xffffffff00037810 */ /* 0x001fc80007ffe0ff */
[----:B------:R-:W-:Y:S02]  /*1cc0*/  ISETP.GE.U32.AND P0, PT, R3, 0xf, PT ;  /* 0x0000000f0300780c */ /* 0x000fe40003f06070 */
[----:B------:R-:W-:-:S11]  /*1cd0*/  MOV R3, RZ ;  /* 0x000000ff00037202 */ /* 0x000fd60000000f00 */
[----:B------:R-:W-:Y:S05]  /*1ce0*/  @!P0 BRA `(.L_x_31) ;  /* 0x0000000000e48947 */ /* 0x000fea0003800000 */
[----:B------:R-:W-:Y:S01]  /*1cf0*/  BSSY.RECONVERGENT B0, `(.L_x_32) ;  /* 0x0000037000007945 */ /* 0x000fe20003800200 */
[----:B------:R-:W-:-:S07]  /*1d00*/  CS2R R6, SRZ ;  /* 0x0000000000067805 */ /* 0x000fce000001ff00 */
.L_x_33:
[----:B------:R-:W-:-:S04]  /*1d10*/  LEA R4, P0, R6, R26, 0x1 ;  /* 0x0000001a06047211 */ /* 0x000fc800078008ff */
[----:B------:R-:W-:-:S05]  /*1d20*/  IADD3.X R5, PT, PT, RZ, R27, RZ, P0, !PT ;  /* 0x0000001bff057210 */ /* 0x000fca00007fe4ff */
[----:B------:R-:W2:Y:S04]  /*1d30*/  LDG.E.U16 R8, desc[UR36][R4.64] ;  /* 0x0000002404087981 */ /* 0x000ea8000c1e1500 */
[----:B------:R-:W3:Y:S04]  /*1d40*/  LDG.E.U16 R12, desc[UR36][R4.64+0x2] ;  /* 0x00000224040c7981 */ /* 0x000ee8000c1e1500 */
[----:B------:R-:W4:Y:S04]  /*1d50*/  LDG.E.U16 R14, desc[UR36][R4.64+0x4] ;  /* 0x00000424040e7981 */ /* 0x000f28000c1e1500 */
[----:B------:R-:W5:Y:S04]  /*1d60*/  LDG.E.U16 R11, desc[UR36][R4.64+0x6] ;  /* 0x00000624040b7981 */ /* 0x000f68000c1e1500 */
[----:B------:R-:W5:Y:S04]  /*1d70*/  LDG.E.U16 R10, desc[UR36][R4.64+0x8] ;  /* 0x00000824040a7981 */ /* 0x000f68000c1e1500 */
[----:B------:R-:W5:Y:S04]  /*1d80*/  LDG.E.U16 R9, desc[UR36][R4.64+0xa] ;  /* 0x00000a2404097981 */ /* 0x000f68000c1e1500 */
[----:B------:R-:W5:Y:S04]  /*1d90*/  LDG.E.U16 R3, desc[UR36][R4.64+0xc] ;  /* 0x00000c2404037981 */ /* 0x000f68000c1e1500 */
[----:B------:R-:W5:Y:S01]  /*1da0*/  LDG.E.U16 R15, desc[UR36][R4.64+0x1e] ;  /* 0x00001e24040f7981 */ /* 0x000f62000c1e1500 */
[----:B--2---:R-:W-:-:S02]  /*1db0*/  HADD2.F32 R8, -RZ, R8.H0_H0 ;  /* 0x20000008ff087230 */ /* 0x004fc40000004100 */
[----:B---3--:R-:W-:-:S03]  /*1dc0*/  HADD2.F32 R13, -RZ, R12.H0_H0 ;  /* 0x2000000cff0d7230 */ /* 0x008fc60000004100 */
[----:B------:R-:W-:Y:S02]  /*1dd0*/  FFMA R8, R8, R8, R7 ;  /* 0x0000000808087223 */ /* 0x000fe40000000007 */
[----:B------:R-:W2:Y:S01]  /*1de0*/  LDG.E.U16 R7, desc[UR36][R4.64+0xe] ;  /* 0x00000e2404077981 */ /* 0x000ea2000c1e1500 */
[----:B----4-:R-:W-:Y:S02]  /*1df0*/  HADD2.F32 R14, -RZ, R14.H0_H0 ;  /* 0x2000000eff0e7230 */ /* 0x010fe40000004100 */
[----:B------:R-:W-:Y:S02]  /*1e00*/  FFMA R13, R13, R13, R8 ;  /* 0x0000000d0d0d7223 */ /* 0x000fe40000000008 */
[----:B------:R-:W3:Y:S01]  /*1e10*/  LDG.E.U16 R8, desc[UR36][R4.64+0x10] ;  /* 0x0000102404087981 */ /* 0x000ee2000c1e1500 */
[----:B-----5:R-:W-:Y:S02]  /*1e20*/  HADD2.F32 R12, -RZ, R11.H0_H0 ;  /* 0x2000000bff0c7230 */ /* 0x020fe40000004100 */
[----:B------:R-:W-:Y:S01]  /*1e30*/  FFMA R13, R14, R14, R13 ;  /* 0x0000000e0e0d7223 */ /* 0x000fe2000000000d */
[----:B------:R-:W4:Y:S01]  /*1e40*/  LDG.E.U16 R11, desc[UR36][R4.64+0x12] ;  /* 0x00001224040b7981 */ /* 0x000f22000c1e1500 */
[----:B------:R-:W-:-:S02]  /*1e50*/  HADD2.F32 R14, -RZ, R10.H0_H0 ;  /* 0x2000000aff0e7230 */ /* 0x000fc40000004100 */
[----:B------:R-:W-:Y:S01]  /*1e60*/  FFMA R13, R12, R12, R13 ;  /* 0x0000000c0c0d7223 */ /* 0x000fe2000000000d */
[----:B------:R-:W5:Y:S03]  /*1e70*/  LDG.E.U16 R10, desc[UR36][R4.64+0x14] ;  /* 0x00001424040a7981 */ /* 0x000f66000c1e1500 */
[----:B------:R-:W-:Y:S01]  /*1e80*/  FFMA R13, R14, R14, R13 ;  /* 0x0000000e0e0d7223 */ /* 0x000fe2000000000d */
[----:B------:R-:W5:Y:S01]  /*1e90*/  LDG.E.U16 R12, desc[UR36][R4.64+0x16] ;  /* 0x00001624040c7981 */ /* 0x000f62000c1e1500 */
[----:B------:R-:W-:-:S03]  /*1ea0*/  HADD2.F32 R14, -RZ, R9.H0_H0 ;  /* 0x20000009ff0e7230 */ /* 0x000fc60000004100 */
[----:B------:R-:W5:Y:S02]  /*1eb0*/  LDG.E.U16 R9, desc[UR36][R4.64+0x18] ;  /* 0x0000182404097981 */ /* 0x000f64000c1e1500 */
[----:B------:R-:W-:Y:S02]  /*1ec0*/  FFMA R18, R14, R14, R13 ;  /* 0x0000000e0e127223 */ /* 0x000fe4000000000d */
[----:B------:R-:W5:Y:S04]  /*1ed0*/  LDG.E.U16 R14, desc[UR36][R4.64+0x1a] ;  /* 0x00001a24040e7981 */ /* 0x000f68000c1e1500 */
[----:B------:R-:W5:Y:S01]  /*1ee0*/  LDG.E.U16 R13, desc[UR36][R4.64+0x1c] ;  /* 0x00001c24040d7981 */ /* 0x000f62000c1e1500 */
[----:B------:R-:W-:-:S05]  /*1ef0*/  HADD2.F32 R3, -RZ, R3.H0_H0 ;  /* 0x20000003ff037230 */ /* 0x000fca0000004100 */
[----:B------:R-:W-:Y:S01]  /*1f00*/  FFMA R18, R3, R3, R18 ;  /* 0x0000000303127223 */ /* 0x000fe20000000012 */
[----:B------:R-:W-:-:S04]  /*1f10*/  IADD3 R6, PT, PT, R6, 0x10, RZ ;  /* 0x0000001006067810 */ /* 0x000fc80007ffe0ff */
[----:B------:R-:W-:Y:S01]  /*1f20*/  ISETP.NE.AND P0, PT, R6, R19, PT ;  /* 0x000000130600720c */ /* 0x000fe20003f05270 */
[----:B------:R-:W-:Y:S02]  /*1f30*/  HADD2.F32 R15, -RZ, R15.H0_H0 ;  /* 0x2000000fff0f7230 */ /* 0x000fe40000004100 */
[----:B--2---:R-:W-:Y:S02]  /*1f40*/  HADD2.F32 R7, -RZ, R7.H0_H0 ;  /* 0x20000007ff077230 */ /* 0x004fe40000004100 */
[----:B---3--:R-:W-:-:S03]  /*1f50*/  HADD2.F32 R3, -RZ, R8.H0_H0 ;  /* 0x20000008ff037230 */ /* 0x008fc60000004100 */
[----:B------:R-:W-:Y:S01]  /*1f60*/  FFMA R18, R7, R7, R18 ;  /* 0x0000000707127223 */ /* 0x000fe20000000012 */
[----:B----4-:R-:W-:-:S03]  /*1f70*/  HADD2.F32 R11, -RZ, R11.H0_H0 ;  /* 0x2000000bff0b7230 */ /* 0x010fc60000004100 */
[----:B------:R-:W-:Y:S01]  /*1f80*/  FFMA R18, R3, R3, R18 ;  /* 0x0000000303127223 */ /* 0x000fe20000000012 */
[----:B-----5:R-:W-:-:S03]  /*1f90*/  HADD2.F32 R3, -RZ, R10.H0_H0 ;  /* 0x2000000aff037230 */ /* 0x020fc60000004100 */
[----:B------:R-:W-:Y:S01]  /*1fa0*/  FFMA R18, R11, R11, R18 ;  /* 0x0000000b0b127223 */ /* 0x000fe20000000012 */
[----:B------:R-:W-:-:S03]  /*1fb0*/  HADD2.F32 R7, -RZ, R12.H0_H0 ;  /* 0x2000000cff077230 */ /* 0x000fc60000004100 */
[----:B------:R-:W-:Y:S01]  /*1fc0*/  FFMA R18, R3, R3, R18 ;  /* 0x0000000303127223 */ /* 0x000fe20000000012 */
[----:B------:R-:W-:-:S03]  /*1fd0*/  HADD2.F32 R9, -RZ, R9.H0_H0 ;  /* 0x20000009ff097230 */ /* 0x000fc60000004100 */
[----:B------:R-:W-:Y:S01]  /*1fe0*/  FFMA R18, R7, R7, R18 ;  /* 0x0000000707127223 */ /* 0x000fe20000000012 */
[----:B------:R-:W-:-:S03]  /*1ff0*/  HADD2.F32 R3, -RZ, R14.H0_H0 ;  /* 0x2000000eff037230 */ /* 0x000fc60000004100 */
[----:B------:R-:W-:Y:S01]  /*2000*/  FFMA R18, R9, R9, R18 ;  /* 0x0000000909127223 */ /* 0x000fe20000000012 */
[----:B------:R-:W-:-:S03]  /*2010*/  HADD2.F32 R13, -RZ, R13.H0_H0 ;  /* 0x2000000dff0d7230 */ /* 0x000fc60000004100 */
[----:B------:R-:W-:-:S04]  /*2020*/  FFMA R18, R3, R3, R18 ;  /* 0x0000000303127223 */ /* 0x000fc80000000012 */
[----:B------:R-:W-:-:S04]  /*2030*/  FFMA R18, R13, R13, R18 ;  /* 0x0000000d0d127223 */ /* 0x000fc80000000012 */
[----:B------:R-:W-:Y:S01]  /*2040*/  FFMA R7, R15, R15, R18 ;  /* 0x0000000f0f077223 */ /* 0x000fe20000000012 */
[----:B------:R-:W-:Y:S06]  /*2050*/  @P0 BRA `(.L_x_33) ;  /* 0xfffffffc002c0947 */ /* 0x000fec000383ffff */
[----:B------:R-:W-:Y:S05]  /*2060*/  BSYNC.RECONVERGENT B0 ;  /* 0x0000000000007941 */ /* 0x000fea0003800200 */
.L_x_32:
[----:B------:R-:W-:-:S07]  /*2070*/  MOV R3, R19 ;  /* 0x0000001300037202 */ /* 0x000fce0000000f00 */
.L_x_31:
        /* <DEDUP_REMOVED lines=17> */
[----:B------:R-:W-:Y:S01]  /*2190*/  IADD3 R3, PT, PT, R3, 0x8, RZ ;  /* 0x0000000803037810 */ /* 0x000fe20007ffe0ff */
[----:B--2---:R-:W-:-:S02]  /*21a0*/  HADD2.F32 R12, -RZ, R12.H0_H0 ;  /* 0x2000000cff0c7230 */ /* 0x004fc40000004100 */
        /* <DEDUP_REMOVED lines=14> */
[----:B------:R-:W-:-:S07]  /*2290*/  FFMA R7, R4, R4, R7 ;  /* 0x0000000404077223 */ /* 0x000fce0000000007 */
.L_x_34:
[----:B------:R-:W-:Y:S05]  /*22a0*/  @!P1 BRA `(.L_x_30) ;  /* 0x0000000000809947 */ /* 0x000fea0003800000 */
[----:B------:R-:W-:Y:S02]  /*22b0*/  IADD3 R0, PT, PT, R0, -0x1, RZ ;  /* 0xffffffff00007810 */ /* 0x000fe40007ffe0ff */
[----:B------:R-:W-:Y:S02]  /*22c0*/  ISETP.NE.AND P1, PT, R16, RZ, PT ;  /* 0x000000ff1000720c */ /* 0x000fe40003f25270 */
[----:B------:R-:W-:-:S13]  /*22d0*/  ISETP.GE.U32.AND P0, PT, R0, 0x3, PT ;  /* 0x000000030000780c */ /* 0x000fda0003f06070 */
[----:B------:R-:W-:Y:S05]  /*22e0*/  @!P0 BRA `(.L_x_35) ;  /* 0x0000000000388947 */ /* 0x000fea0003800000 */
[----:B------:R-:W-:-:S05]  /*22f0*/  IMAD.WIDE.U32 R4, R3, 0x2, R26 ;  /* 0x0000000203047825 */ /* 0x000fca00078e001a */
[----:B------:R-:W2:Y:S04]  /*2300*/  LDG.E.U16 R0, desc[UR36][R4.64] ;  /* 0x0000002404007981 */ /* 0x000ea8000c1e1500 */
[----:B------:R-:W3:Y:S04]  /*2310*/  LDG.E.U16 R6, desc[UR36][R4.64+0x2] ;  /* 0x0000022404067981 */ /* 0x000ee8000c1e1500 */
[----:B------:R-:W4:Y:S04]  /*2320*/  LDG.E.U16 R8, desc[UR36][R4.64+0x4] ;  /* 0x0000042404087981 */ /* 0x000f28000c1e1500 */
        /* <DEDUP_REMOVED lines=8> */
[----:B------:R-:W-:-:S04]  /*23b0*/  FFMA R0, R7, R7, R0 ;  /* 0x0000000707007223 */ /* 0x000fc80000000000 */
[----:B------:R-:W-:-:S07]  /*23c0*/  FFMA R7, R9, R9, R0 ;  /* 0x0000000909077223 */ /* 0x000fce0000000000 */
.L_x_35:
[----:B------:R-:W-:Y:S05]  /*23d0*/  @!P1 BRA `(.L_x_30) ;  /* 0x0000000000349947 */ /* 0x000fea0003800000 */
[----:B------:R-:W-:-:S05]  /*23e0*/  IMAD.WIDE.U32 R4, R3, 0x2, R26 ;  /* 0x0000000203047825 */ /* 0x000fca00078e001a */
[----:B------:R-:W2:Y:S01]  /*23f0*/  LDG.E.U16 R0, desc[UR36][R4.64] ;  /* 0x0000002404007981 */ /* 0x000ea2000c1e1500 */
[----:B------:R-:W-:Y:S01]  /*2400*/  ISETP.NE.AND P0, PT, R16, 0x1, PT ;  /* 0x000000011000780c */ /* 0x000fe20003f05270 */
[----:B--2---:R-:W-:-:S05]  /*2410*/  HADD2.F32 R0, -RZ, R0.H0_H0 ;  /* 0x20000000ff007230 */ /* 0x004fca0000004100 */
[----:B------:R-:W-:-:S07]  /*2420*/  FFMA R7, R0, R0, R7 ;  /* 0x0000000000077223 */ /* 0x000fce0000000007 */
[----:B------:R-:W-:Y:S05]  /*2430*/  @!P0 BRA `(.L_x_30) ;  /* 0x00000000001c8947 */ /* 0x000fea0003800000 */
[----:B------:R-:W-:Y:S01]  /*2440*/  ISETP.NE.AND P0, PT, R16, 0x2, PT ;  /* 0x000000021000780c */ /* 0x000fe20003f05270 */
[----:B------:R-:W2:-:S12]  /*2450*/  LDG.E.U16 R0, desc[UR36][R4.64+0x2] ;  /* 0x0000022404007981 */ /* 0x000e98000c1e1500 */
[----:B------:R-:W3:Y:S01]  /*2460*/  @P0 LDG.E.U16 R3, desc[UR36][R4.64+0x4] ;  /* 0x0000042404030981 */ /* 0x000ee2000c1e1500 */
[----:B--2---:R-:W-:-:S05]  /*2470*/  HADD2.F32 R0, -RZ, R0.H0_H0 ;  /* 0x20000000ff007230 */ /* 0x004fca0000004100 */
[----:B------:R-:W-:Y:S01]  /*2480*/  FFMA R7, R0, R0, R7 ;  /* 0x0000000000077223 */ /* 0x000fe20000000007 */
[----:B---3--:R-:W-:-:S05]  /*2490*/  @P0 HADD2.F32 R6, -RZ, R3.H0_H0 ;  /* 0x20000003ff060230 */ /* 0x008fca0000004100 */
[----:B------:R-:W-:-:S07]  /*24a0*/  @P0 FFMA R7, R6, R6, R7 ;  /* 0x0000000606070223 */ /* 0x000fce0000000007 */
.L_x_30:
[----:B------:R-:W-:Y:S01]  /*24b0*/  IADD3 R0, PT, PT, R7, -0xd000000, RZ ;  /* 0xf300000007007810 */ /* 0x000fe20007ffe0ff */
[----:B------:R0:W1:Y:S01]  /*24c0*/  MUFU.RSQ R4, R7 ;  /* 0x0000000700047308 */ /* 0x0000620000001400 */
[----:B------:R-:W-:Y:S02]  /*24d0*/  BSSY.RECONVERGENT B0, `(.L_x_36) ;  /* 0x000000c000007945 */ /* 0x000fe40003800200 */
[----:B------:R-:W-:-:S13]  /*24e0*/  ISETP.GT.U32.AND P0, PT, R0, 0x727fffff, PT ;  /* 0x727fffff0000780c */ /* 0x000fda0003f04070 */
[----:B0-----:R-:W-:Y:S05]  /*24f0*/  @!P0 BRA `(.L_x_37) ;  /* 0x0000000000148947 */ /* 0x001fea0003800000 */
[----:B------:R-:W-:Y:S01]  /*2500*/  IMAD.MOV.U32 R0, RZ, RZ, R7 ;  /* 0x000000ffff007224 */ /* 0x000fe200078e0007 */
[----:B------:R-:W-:-:S07]  /*2510*/  MOV R8, 0x2530 ;  /* 0x0000253000087802 */ /* 0x000fce0000000f00 */
[----:B-1----:R-:W-:Y:S05]  /*2520*/  CALL.REL.NOINC `($__internal_0_$__cuda_sm20_sqrt_rn_f32_slowpath) ;  /* 0x0000003800e07944 */ /* 0x002fea0003c00000 */
[----:B------:R-:W-:Y:S01]  /*2530*/  MOV R0, R3 ;  /* 0x0000000300007202 */ /* 0x000fe20000000f00 */
[----:B------:R-:W-:Y:S06]  /*2540*/  BRA `(.L_x_38) ;  /* 0x0000000000107947 */ /* 0x000fec0003800000 */
.L_x_37:
[C---:B-1----:R-:W-:Y:S01]  /*2550*/  FMUL.FTZ R0, R4.reuse, R7 ;  /* 0x0000000704007220 */ /* 0x042fe20000410000 */
[----:B------:R-:W-:-:S03]  /*2560*/  FMUL.FTZ R3, R4, 0.5 ;  /* 0x3f00000004037820 */ /* 0x000fc60000410000 */
[----:B------:R-:W-:-:S04]  /*2570*/  FFMA R7, -R0, R0, R7 ;  /* 0x0000000000077223 */ /* 0x000fc80000000107 */
[----:B------:R-:W-:-:S07]  /*2580*/  FFMA R0, R7, R3, R0 ;  /* 0x0000000307007223 */ /* 0x000fce0000000000 */
.L_x_38:
[----:B------:R-:W-:Y:S05]  /*2590*/  BSYNC.RECONVERGENT B0 ;  /* 0x0000000000007941 */ /* 0x000fea0003800200 */
.L_x_36:
[----:B------:R-:W0:Y:S01]  /*25a0*/  F2F.F64.F32 R10, R0 ;  /* 0x00000000000a7310 */ /* 0x000e220000201800 */
[----:B------:R-:W-:Y:S01]  /*25b0*/  MOV R8, 0xe0 ;  /* 0x000000e000087802 */ /* 0x000fe20000000f00 */
[----:B------:R-:W1:Y:S01]  /*25c0*/  LDCU.64 UR4, c[0x4][0x20] ;  /* 0x01000400ff0477ac */ /* 0x000e620008000a00 */
[----:B------:R-:W-:Y:S01]  /*25d0*/  MOV R6, R29 ;  /* 0x0000001d00067202 */ /* 0x000fe20000000f00 */
[----:B------:R-:W-:-:S03]  /*25e0*/  IMAD.MOV.U32 R7, RZ, RZ, R28 ;  /* 0x000000ffff077224 */ /* 0x000fc600078e001c */
[----:B------:R-:W2:Y:S01]  /*25f0*/  LDC.64 R8, c[0x4][R8] ;  /* 0x0100000008087b82 */ /* 0x000ea20000000a00 */
[----:B0-----:R0:W-:Y:S01]  /*2600*/  STL.64 [R1], R10 ;  /* 0x0000000a01007387 */ /* 0x0011e20000100a00 */
[----:B-1----:R-:W-:Y:S02]  /*2610*/  MOV R4, UR4 ;  /* 0x0000000400047c02 */ /* 0x002fe40008000f00 */
[----:B------:R-:W-:-:S07]  /*2620*/  MOV R5, UR5 ;  /* 0x0000000500057c02 */ /* 0x000fce0008000f00 */
[----:B------:R-:W-:-:S07]  /*2630*/  LEPC R20, `(.L_x_39) ;  /* 0x000000001014794e */ /* 0x000fce0000000000 */
[----:B0-2---:R-:W-:Y:S05]  /*2640*/  CALL.ABS.NOINC R8 ;  /* 0x0000000008007343 */ /* 0x005fea0003c00000 */
.L_x_39:
[----:B------:R-:W0:Y:S01]  /*2650*/  LDCU UR4, c[0x0][0x3c8] ;  /* 0x00007900ff0477ac */ /* 0x000e220008000800 */
[----:B------:R-:W1:Y:S01]  /*2660*/  F2F.F64.F32 R12, R25 ;  /* 0x00000019000c7310 */ /* 0x000e620000201800 */
[----:B------:R-:W-:Y:S02]  /*2670*/  MOV R8, 0xe0 ;  /* 0x000000e000087802 */ /* 0x000fe40000000f00 */
[----:B------:R-:W-:Y:S02]  /*2680*/  MOV R6, R29 ;  /* 0x0000001d00067202 */ /* 0x000fe40000000f00 */
[----:B------:R-:W-:Y:S02]  /*2690*/  MOV R7, R28 ;  /* 0x0000001c00077202 */ /* 0x000fe40000000f00 */
[----:B------:R-:W2:Y:S01]  /*26a0*/  LDC.64 R8, c[0x4][R8] ;  /* 0x0100000008087b82 */ /* 0x000ea20000000a00 */
[----:B-1----:R1:W-:Y:S01]  /*26b0*/  STL.64 [R1], R12 ;  /* 0x0000000c01007387 */ /* 0x0023e20000100a00 */
[----:B0-----:R-:W0:Y:S01]  /*26c0*/  F2F.F64.F32 R10, UR4 ;  /* 0x00000004000a7d10 */ /* 0x001e220008201800 */
[----:B------:R-:W3:Y:S02]  /*26d0*/  LDCU.64 UR4, c[0x4][0x28] ;  /* 0x01000500ff0477ac */ /* 0x000ee40008000a00 */
[----:B0-----:R1:W-:Y:S01]  /*26e0*/  STL.64 [R1+0x8], R10 ;  /* 0x0000080a01007387 */ /* 0x0013e20000100a00 */
[----:B---3--:R-:W-:-:S02]  /*26f0*/  MOV R4, UR4 ;  /* 0x0000000400047c02 */ /* 0x008fc40008000f00 */
[----:B------:R-:W-:-:S07]  /*2700*/  MOV R5, UR5 ;  /* 0x0000000500057c02 */ /* 0x000fce0008000f00 */
[----:B------:R-:W-:-:S07]  /*2710*/  LEPC R20, `(.L_x_40) ;  /* 0x000000001014794e */ /* 0x000fce0000000000 */
[----:B-12---:R-:W-:Y:S05]  /*2720*/  CALL.ABS.NOINC R8 ;  /* 0x0000000008007343 */ /* 0x006fea0003c00000 */
.L_x_40:
[----:B------:R-:W-:Y:S05]  /*2730*/  BRA `(.L_x_28) ;  /* 0x0000000800a47947 */ /* 0x000fea0003800000 */
.L_x_21:
[----:B------:R-:W1:Y:S01]  /*2740*/  LDC R0, c[0x0][0x3c4] ;  /* 0x0000f100ff007b82 */ /* 0x000e620000000800 */
[----:B------:R-:W-:Y:S01]  /*2750*/  IMAD.MOV.U32 R25, RZ, RZ, RZ ;  /* 0x000000ffff197224 */ /* 0x000fe200078e00ff */
[----:B-1----:R-:W-:-:S13]  /*2760*/  ISETP.GE.AND P0, PT, R0, 0x1, PT ;  /* 0x000000010000780c */ /* 0x002fda0003f06270 */
[----:B------:R-:W-:Y:S05]  /*2770*/  @!P0 BRA `(.L_x_28) ;  /* 0x0000000800948947 */ /* 0x000fea0003800000 */
[----:B0-----:R-:W0:Y:S01]  /*2780*/  LDC.64 R8, c[0x0][0x3c0] ;  /* 0x0000f000ff087b82 */ /* 0x001e220000000a00 */
[----:B------:R-:W1:Y:S01]  /*2790*/  LDCU UR4, c[0x0][0x3b8] ;  /* 0x00007700ff0477ac */ /* 0x000e620008000800 */
[----:B------:R-:W-:Y:S01]  /*27a0*/  HFMA2 R25, -RZ, RZ, 0, 0 ;  /* 0x00000000ff197431 */ /* 0x000fe200000001ff */
[----:B------:R-:W-:Y:S02]  /*27b0*/  MOV R12, RZ ;  /* 0x000000ff000c7202 */ /* 0x000fe40000000f00 */
[----:B0-----:R-:W-:Y:S01]  /*27c0*/  IADD3 R3, PT, PT, R9, -0x1, RZ ;  /* 0xffffffff09037810 */ /* 0x001fe20007ffe0ff */
[----:B------:R-:W-:-:S03]  /*27d0*/  IMAD R8, R8, UR38, R31 ;  /* 0x0000002608087c24 */ /* 0x000fc6000f8e021f */
[----:B------:R-:W-:Y:S01]  /*27e0*/  ISETP.GE.U32.AND P0, PT, R3, 0xf, PT ;  /* 0x0000000f0300780c */ /* 0x000fe20003f06070 */
[----:B-1----:R-:W-:-:S12]  /*27f0*/  IMAD R3, R8, UR4, R23 ;  /* 0x0000000408037c24 */ /* 0x002fd8000f8e0217 */
[----:B------:R-:W-:Y:S05]  /*2800*/  @!P0 BRA `(.L_x_41) ;  /* 0x00000004000c8947 */ /* 0x000fea0003800000 */
[----:B------:R-:W0:Y:S01]  /*2810*/  S2R R5, SR_CgaCtaId ;  /* 0x0000000000057919 */ /* 0x000e220000008800 */
[----:B------:R-:W-:Y:S01]  /*2820*/  MOV R8, 0x400 ;  /* 0x0000040000087802 */ /* 0x000fe20000000f00 */
[----:B------:R-:W-:Y:S01]  /*2830*/  BSSY.RECONVERGENT B0, `(.L_x_42) ;  /* 0x000003f000007945 */ /* 0x000fe20003800200 */
[----:B------:R-:W-:Y:S01]  /*2840*/  MOV R25, RZ ;  /* 0x000000ff00197202 */ /* 0x000fe20000000f00 */
[----:B------:R-:W-:Y:S01]  /*2850*/  IMAD.MOV.U32 R10, RZ, RZ, RZ ;  /* 0x000000ffff0a7224 */ /* 0x000fe200078e00ff */
[----:B0-----:R-:W-:-:S07]  /*2860*/  LEA R8, R5, R8, 0x18 ;  /* 0x0000000805087211 */ /* 0x001fce00078ec0ff */
.L_x_43:
[----:B------:R-:W0:Y:S01]  /*2870*/  LDC.64 R12, c[0x0][0x3a0] ;  /* 0x0000e800ff0c7b82 */ /* 0x000e220000000a00 */
[----:B------:R-:W-:-:S04]  /*2880*/  IMAD R5, R3, R0, R10 ;  /* 0x0000000003057224 */ /* 0x000fc800078e020a */
[----:B0-----:R-:W-:-:S05]  /*2890*/  IMAD.WIDE R12, R5, 0x2, R12 ;  /* 0x00000002050c7825 */ /* 0x001fca00078e020c */
[----:B------:R-:W2:Y:S04]  /*28a0*/  LDG.E.U16 R15, desc[UR36][R12.64] ;  /* 0x000000240c0f7981 */ /* 0x000ea8000c1e1500 */
[----:B------:R-:W3:Y:S04]  /*28b0*/  LDG.E.U16 R14, desc[UR36][R12.64+0x2] ;  /* 0x000002240c0e7981 */ /* 0x000ee8000c1e1500 */
[----:B------:R-:W4:Y:S01]  /*28c0*/  LDG.E.U16 R18, desc[UR36][R12.64+0x4] ;  /* 0x000004240c127981 */ /* 0x000f22000c1e1500 */
[----:B------:R-:W-:-:S05]  /*28d0*/  LEA R11, R10, R8, 0x2 ;  /* 0x000000080a0b7211 */ /* 0x000fca00078e10ff */
[----:B------:R-:W0:Y:S01]  /*28e0*/  LDS.128 R4, [R11] ;  /* 0x000000000b047984 */ /* 0x000e220000000c00 */
[----:B--2---:R-:W-:-:S05]  /*28f0*/  HADD2.F32 R20, -RZ, R15.H0_H0 ;  /* 0x2000000fff147230 */ /* 0x004fca0000004100 */
[----:B0-----:R-:W-:Y:S02]  /*2900*/  FFMA R20, R20, R4, R25 ;  /* 0x0000000414147223 */ /* 0x001fe40000000019 */
[----:B------:R-:W2:Y:S01]  /*2910*/  LDG.E.U16 R4, desc[UR36][R12.64+0x6] ;  /* 0x000006240c047981 */ /* 0x000ea2000c1e1500 */
[----:B---3--:R-:W-:-:S03]  /*2920*/  HADD2.F32 R15, -RZ, R14.H0_H0 ;  /* 0x2000000eff0f7230 */ /* 0x008fc60000004100 */
[----:B------:R-:W3:Y:S02]  /*2930*/  LDG.E.U16 R14, desc[UR36][R12.64+0x8] ;  /* 0x000008240c0e7981 */ /* 0x000ee4000c1e1500 */
[----:B------:R-:W-:Y:S02]  /*2940*/  FFMA R5, R15, R5, R20 ;  /* 0x000000050f057223 */ /* 0x000fe40000000014 */
[----:B------:R-:W5:Y:S01]  /*2950*/  LDG.E.U16 R15, desc[UR36][R12.64+0xa] ;  /* 0x00000a240c0f7981 */ /* 0x000f62000c1e1500 */
[----:B----4-:R-:W-:-:S03]  /*2960*/  HADD2.F32 R18, -RZ, R18.H0_H0 ;  /* 0x20000012ff127230 */ /* 0x010fc60000004100 */
[----:B------:R-:W4:Y:S02]  /*2970*/  LDG.E.U16 R20, desc[UR36][R12.64+0x1e] ;  /* 0x00001e240c147981 */ /* 0x000f24000c1e1500 */
[----:B------:R-:W-:Y:S02]  /*2980*/  FFMA R6, R18, R6, R5 ;  /* 0x0000000612067223 */ /* 0x000fe40000000005 */
[----:B------:R-:W4:Y:S01]  /*2990*/  LDG.E.U16 R18, desc[UR36][R12.64+0xc] ;  /* 0x00000c240c127981 */ /* 0x000f22000c1e1500 */
[----:B--2---:R-:W-:-:S05]  /*29a0*/  HADD2.F32 R5, -RZ, R4.H0_H0 ;  /* 0x20000004ff057230 */ /* 0x004fca0000004100 */
[----:B------:R-:W-:Y:S02]  /*29b0*/  FFMA R21, R5, R7, R6 ;  /* 0x0000000705157223 */ /* 0x000fe40000000006 */
[----:B------:R-:W0:Y:S01]  /*29c0*/  LDS.128 R4, [R11+0x10] ;  /* 0x000010000b047984 */ /* 0x000e220000000c00 */
[----:B---3--:R-:W-:Y:S02]  /*29d0*/  HADD2.F32 R14, -RZ, R14.H0_H0 ;  /* 0x2000000eff0e7230 */ /* 0x008fe40000004100 */
[----:B-----5:R-:W-:-:S03]  /*29e0*/  HADD2.F32 R15, -RZ, R15.H0_H0 ;  /* 0x2000000fff0f7230 */ /* 0x020fc60000004100 */
[----:B0-----:R-:W-:Y:S02]  /*29f0*/  FFMA R14, R14, R4, R21 ;  /* 0x000000040e0e7223 */ /* 0x001fe40000000015 */
[----:B------:R-:W2:Y:S02]  /*2a00*/  LDG.E.U16 R4, desc[UR36][R12.64+0xe] ;  /* 0x00000e240c047981 */ /* 0x000ea4000c1e1500 */
[----:B------:R-:W-:Y:S02]  /*2a10*/  FFMA R5, R15, R5, R14 ;  /* 0x000000050f057223 */ /* 0x000fe4000000000e */
[----:B------:R-:W3:Y:S01]  /*2a20*/  LDG.E.U16 R14, desc[UR36][R12.64+0x10] ;  /* 0x000010240c0e7981 */ /* 0x000ee2000c1e1500 */
[----:B----4-:R-:W-:-:S03]  /*2a30*/  HADD2.F32 R18, -RZ, R18.H0_H0 ;  /* 0x20000012ff127230 */ /* 0x010fc60000004100 */
[----:B------:R-:W4:Y:S02]  /*2a40*/  LDG.E.U16 R15, desc[UR36][R12.64+0x12] ;  /* 0x000012240c0f7981 */ /* 0x000f24000c1e1500 */
[----:B------:R-:W-:Y:S02]  /*2a50*/  FFMA R6, R18, R6, R5 ;  /* 0x0000000612067223 */ /* 0x000fe40000000005 */
[----:B------:R-:W5:Y:S01]  /*2a60*/  LDG.E.U16 R18, desc[UR36][R12.64+0x14] ;  /* 0x000014240c127981 */ /* 0x000f62000c1e1500 */
[----:B--2---:R-:W-:-:S05]  /*2a70*/  HADD2.F32 R5, -RZ, R4.H0_H0 ;  /* 0x20000004ff057230 */ /* 0x004fca0000004100 */
[----:B------:R-:W-:Y:S02]  /*2a80*/  FFMA R21, R5, R7, R6 ;  /* 0x0000000705157223 */ /* 0x000fe40000000006 */
[----:B------:R-:W0:Y:S01]  /*2a90*/  LDS.128 R4, [R11+0x20] ;  /* 0x000020000b047984 */ /* 0x000e220000000c00 */
[----:B---3--:R-:W-:Y:S02]  /*2aa0*/  HADD2.F32 R14, -RZ, R14.H0_H0 ;  /* 0x2000000eff0e7230 */ /* 0x008fe40000004100 */
[----:B----4-:R-:W-:-:S03]  /*2ab0*/  HADD2.F32 R15, -RZ, R15.H0_H0 ;  /* 0x2000000fff0f7230 */ /* 0x010fc60000004100 */
[----:B0-----:R-:W-:Y:S02]  /*2ac0*/  FFMA R14, R14, R4, R21 ;  /* 0x000000040e0e7223 */ /* 0x001fe40000000015 */
[----:B------:R-:W2:Y:S01]  /*2ad0*/  LDG.E.U16 R4, desc[UR36][R12.64+0x16] ;  /* 0x000016240c047981 */ /* 0x000ea2000c1e1500 */
[----:B-----5:R-:W-:Y:S02]  /*2ae0*/  HADD2.F32 R18, -RZ, R18.H0_H0 ;  /* 0x20000012ff127230 */ /* 0x020fe40000004100 */
[----:B------:R-:W-:Y:S02]  /*2af0*/  FFMA R5, R15, R5, R14 ;  /* 0x000000050f057223 */ /* 0x000fe4000000000e */
[----:B------:R-:W3:Y:S02]  /*2b00*/  LDG.E.U16 R14, desc[UR36][R12.64+0x18] ;  /* 0x000018240c0e7981 */ /* 0x000ee4000c1e1500 */
[----:B------:R-:W-:Y:S02]  /*2b10*/  FFMA R6, R18, R6, R5 ;  /* 0x0000000612067223 */ /* 0x000fe40000000005 */
[----:B------:R-:W4:Y:S04]  /*2b20*/  LDG.E.U16 R18, desc[UR36][R12.64+0x1a] ;  /* 0x00001a240c127981 */ /* 0x000f28000c1e1500 */
[----:B------:R-:W5:Y:S01]  /*2b30*/  LDG.E.U16 R15, desc[UR36][R12.64+0x1c] ;  /* 0x00001c240c0f7981 */ /* 0x000f62000c1e1500 */
[----:B------:R-:W-:-:S04]  /*2b40*/  IADD3 R10, PT, PT, R10, 0x10, RZ ;  /* 0x000000100a0a7810 */ /* 0x000fc80007ffe0ff */
[----:B------:R-:W-:Y:S01]  /*2b50*/  ISETP.NE.AND P0, PT, R10, R19, PT ;  /* 0x000000130a00720c */ /* 0x000fe20003f05270 */
[----:B--2---:R-:W-:-:S05]  /*2b60*/  HADD2.F32 R5, -RZ, R4.H0_H0 ;  /* 0x20000004ff057230 */ /* 0x004fca0000004100 */
[----:B------:R-:W-:Y:S02]  /*2b70*/  FFMA R21, R5, R7, R6 ;  /* 0x0000000705157223 */ /* 0x000fe40000000006 */
[----:B------:R-:W0:Y:S01]  /*2b80*/  LDS.128 R4, [R11+0x30] ;  /* 0x000030000b047984 */ /* 0x000e220000000c00 */
[----:B---3--:R-:W-:Y:S02]  /*2b90*/  HADD2.F32 R14, -RZ, R14.H0_H0 ;  /* 0x2000000eff0e7230 */ /* 0x008fe40000004100 */
[----:B----4-:R-:W-:-:S03]  /*2ba0*/  HADD2.F32 R25, -RZ, R18.H0_H0 ;  /* 0x20000012ff197230 */ /* 0x010fc60000004100 */
[----:B0-----:R-:W-:Y:S01]  /*2bb0*/  FFMA R4, R14, R4, R21 ;  /* 0x000000040e047223 */ /* 0x001fe20000000015 */
[----:B-----5:R-:W-:-:S03]  /*2bc0*/  HADD2.F32 R14, -RZ, R15.H0_H0 ;  /* 0x2000000fff0e7230 */ /* 0x020fc60000004100 */
[----:B------:R-:W-:Y:S01]  /*2bd0*/  FFMA R5, R25, R5, R4 ;  /* 0x0000000519057223 */ /* 0x000fe20000000004 */
[----:B------:R-:W-:-:S03]  /*2be0*/  HADD2.F32 R25, -RZ, R20.H0_H0 ;  /* 0x20000014ff197230 */ /* 0x000fc60000004100 */
[----:B------:R-:W-:-:S04]  /*2bf0*/  FFMA R6, R14, R6, R5 ;  /* 0x000000060e067223 */ /* 0x000fc80000000005 */
[----:B------:R-:W-:Y:S01]  /*2c00*/  FFMA R25, R25, R7, R6 ;  /* 0x0000000719197223 */ /* 0x000fe20000000006 */
[----:B------:R-:W-:Y:S06]  /*2c10*/  @P0 BRA `(.L_x_43) ;  /* 0xfffffffc00140947 */ /* 0x000fec000383ffff */
[----:B------:R-:W-:Y:S05]  /*2c20*/  BSYNC.RECONVERGENT B0 ;  /* 0x0000000000007941 */ /* 0x000fea0003800200 */
.L_x_42:
[----:B------:R-:W-:-:S07]  /*2c30*/  MOV R12, R19 ;  /* 0x00000013000c7202 */ /* 0x000fce0000000f00 */
.L_x_41:
[----:B------:R-:W-:-:S04]  /*2c40*/  LOP3.LUT R4, R9, 0xf, RZ, 0xc0, !PT ;  /* 0x0000000f09047812 */ /* 0x000fc800078ec0ff */
[----:B------:R-:W-:-:S13]  /*2c50*/  ISETP.NE.AND P0, PT, R4, RZ, PT ;  /* 0x000000ff0400720c */ /* 0x000fda0003f05270 */
[----:B------:R-:W-:Y:S05]  /*2c60*/  @!P0 BRA `(.L_x_28) ;  /* 0x0000000400588947 */ /* 0x000fea0003800000 */
[----:B------:R-:W-:Y:S02]  /*2c70*/  IADD3 R4, PT, PT, R4, -0x1, RZ ;  /* 0xffffffff04047810 */ /* 0x000fe40007ffe0ff */
[----:B------:R-:W-:Y:S02]  /*2c80*/  LOP3.LUT R13, R9, 0x7, RZ, 0xc0, !PT ;  /* 0x00000007090d7812 */ /* 0x000fe400078ec0ff */
[----:B------:R-:W-:Y:S02]  /*2c90*/  ISETP.GE.U32.AND P0, PT, R4, 0x7, PT ;  /* 0x000000070400780c */ /* 0x000fe40003f06070 */
[----:B------:R-:W-:-:S11]  /*2ca0*/  ISETP.NE.AND P1, PT, R13, RZ, PT ;  /* 0x000000ff0d00720c */ /* 0x000fd60003f25270 */
[----:B------:R-:W-:Y:S05]  /*2cb0*/  @!P0 BRA `(.L_x_44) ;  /* 0x0000000000888947 */ /* 0x000fea0003800000 */
[----:B------:R-:W0:Y:S01]  /*2cc0*/  LDC.64 R14, c[0x0][0x3a0] ;  /* 0x0000e800ff0e7b82 */ /* 0x000e220000000a00 */
[----:B------:R-:W-:-:S04]  /*2cd0*/  IMAD R5, R3, R0, R12 ;  /* 0x0000000003057224 */ /* 0x000fc800078e020c */
[----:B0-----:R-:W-:-:S05]  /*2ce0*/  IMAD.WIDE R14, R5, 0x2, R14 ;  /* 0x00000002050e7825 */ /* 0x001fca00078e020e */
[----:B------:R-:W2:Y:S04]  /*2cf0*/  LDG.E.U16 R10, desc[UR36][R14.64] ;  /* 0x000000240e0a7981 */ /* 0x000ea8000c1e1500 */
[----:B------:R-:W3:Y:S01]  /*2d00*/  LDG.E.U16 R11, desc[UR36][R14.64+0x2] ;  /* 0x000002240e0b7981 */ /* 0x000ee2000c1e1500 */
[----:B------:R-:W0:Y:S01]  /*2d10*/  S2UR UR5, SR_CgaCtaId ;  /* 0x00000000000579c3 */ /* 0x000e220000008800 */
[----:B------:R-:W-:Y:S02]  /*2d20*/  UMOV UR4, 0x400 ;  /* 0x0000040000047882 */ /* 0x000fe40000000000 */
[----:B------:R-:W4:Y:S04]  /*2d30*/  LDG.E.U16 R9, desc[UR36][R14.64+0x4] ;  /* 0x000004240e097981 */ /* 0x000f28000c1e1500 */
[----:B------:R-:W5:Y:S04]  /*2d40*/  LDG.E.U16 R18, desc[UR36][R14.64+0xa] ;  /* 0x00000a240e127981 */ /* 0x000f68000c1e1500 */
[----:B------:R-:W5:Y:S04]  /*2d50*/  LDG.E.U16 R20, desc[UR36][R14.64+0xc] ;  /* 0x00000c240e147981 */ /* 0x000f68000c1e1500 */
[----:B------:R-:W5:Y:S01]  /*2d60*/  LDG.E.U16 R21, desc[UR36][R14.64+0xe] ;  /* 0x00000e240e157981 */ /* 0x000f62000c1e1500 */
[----:B0-----:R-:W-:-:S06]  /*2d70*/  ULEA UR4, UR5, UR4, 0x18 ;  /* 0x0000000405047291 */ /* 0x001fcc000f8ec0ff */
[----:B------:R-:W-:-:S05]  /*2d80*/  LEA R8, R12, UR4, 0x2 ;  /* 0x000000040c087c11 */ /* 0x000fca000f8e10ff */
[----:B------:R-:W0:Y:S01]  /*2d90*/  LDS.128 R4, [R8] ;  /* 0x0000000008047984 */ /* 0x000e220000000c00 */
[----:B--2---:R-:W-:Y:S02]  /*2da0*/  HADD2.F32 R10, -RZ, R10.H0_H0 ;  /* 0x2000000aff0a7230 */ /* 0x004fe40000004100 */
[----:B---3--:R-:W-:-:S03]  /*2db0*/  HADD2.F32 R11, -RZ, R11.H0_H0 ;  /* 0x2000000bff0b7230 */ /* 0x008fc60000004100 */
[----:B0-----:R-:W-:Y:S02]  /*2dc0*/  FFMA R10, R10, R4, R25 ;  /* 0x000000040a0a7223 */ /* 0x001fe40000000019 */
[----:B------:R-:W2:Y:S02]  /*2dd0*/  LDG.E.U16 R4, desc[UR36][R14.64+0x6] ;  /* 0x000006240e047981 */ /* 0x000ea4000c1e1500 */
[----:B------:R-:W-:Y:S02]  /*2de0*/  FFMA R11, R11, R5, R10 ;  /* 0x000000050b0b7223 */ /* 0x000fe4000000000a */
[----:B------:R-:W3:Y:S01]  /*2df0*/  LDG.E.U16 R5, desc[UR36][R14.64+0x8] ;  /* 0x000008240e057981 */ /* 0x000ee2000c1e1500 */
[----:B----4-:R-:W-:-:S05]  /*2e00*/  HADD2.F32 R10, -RZ, R9.H0_H0 ;  /* 0x20000009ff0a7230 */ /* 0x010fca0000004100 */
[----:B------:R-:W-:Y:S02]  /*2e10*/  FFMA R6, R10, R6, R11 ;  /* 0x000000060a067223 */ /* 0x000fe4000000000b */
[----:B------:R-:W0:Y:S01]  /*2e20*/  LDS.128 R8, [R8+0x10] ;  /* 0x0000100008087984 */ /* 0x000e220000000c00 */
[----:B-----5:R-:W-:Y:S02]  /*2e30*/  HADD2.F32 R20, -RZ, R20.H0_H0 ;  /* 0x20000014ff147230 */ /* 0x020fe40000004100 */
[----:B------:R-:W-:Y:S02]  /*2e40*/  HADD2.F32 R21, -RZ, R21.H0_H0 ;  /* 0x20000015ff157230 */ /* 0x000fe40000004100 */
[----:B------:R-:W-:Y:S02]  /*2e50*/  VIADD R12, R12, 0x8 ;  /* 0x000000080c0c7836 */ /* 0x000fe40000000000 */
[----:B--2---:R-:W-:Y:S02]  /*2e60*/  HADD2.F32 R25, -RZ, R4.H0_H0 ;  /* 0x20000004ff197230 */ /* 0x004fe40000004100 */
[----:B---3--:R-:W-:-:S03]  /*2e70*/  HADD2.F32 R4, -RZ, R5.H0_H0 ;  /* 0x20000005ff047230 */ /* 0x008fc60000004100 */
[----:B------:R-:W-:Y:S01]  /*2e80*/  FFMA R7, R25, R7, R6 ;  /* 0x0000000719077223 */ /* 0x000fe20000000006 */
[----:B------:R-:W-:-:S03]  /*2e90*/  HADD2.F32 R5, -RZ, R18.H0_H0 ;  /* 0x20000012ff057230 */ /* 0x000fc60000004100 */
[----:B0-----:R-:W-:-:S04]  /*2ea0*/  FFMA R4, R4, R8, R7 ;  /* 0x0000000804047223 */ /* 0x001fc80000000007 */
[----:B------:R-:W-:-:S04]  /*2eb0*/  FFMA R5, R5, R9, R4 ;  /* 0x0000000905057223 */ /* 0x000fc80000000004 */
[----:B------:R-:W-:-:S04]  /*2ec0*/  FFMA R10, R20, R10, R5 ;  /* 0x0000000a140a7223 */ /* 0x000fc80000000005 */
[----:B------:R-:W-:-:S07]  /*2ed0*/  FFMA R25, R21, R11, R10 ;  /* 0x0000000b15197223 */ /* 0x000fce000000000a */
.L_x_44:
[----:B------:R-:W-:Y:S05]  /*2ee0*/  @!P1 BRA `(.L_x_28) ;  /* 0x0000000000b89947 */ /* 0x000fea0003800000 */
[----:B------:R-:W-:Y:S02]  /*2ef0*/  IADD3 R13, PT, PT, R13, -0x1, RZ ;  /* 0xffffffff0d0d7810 */ /* 0x000fe40007ffe0ff */
[----:B------:R-:W-:Y:S02]  /*2f00*/  ISETP.NE.AND P1, PT, R16, RZ, PT ;  /* 0x000000ff1000720c */ /* 0x000fe40003f25270 */
[----:B------:R-:W-:-:S13]  /*2f10*/  ISETP.GE.U32.AND P0, PT, R13, 0x3, PT ;  /* 0x000000030d00780c */ /* 0x000fda0003f06070 */
[----:B------:R-:W-:Y:S05]  /*2f20*/  @!P0 BRA `(.L_x_45) ;  /* 0x0000000000548947 */ /* 0x000fea0003800000 */
[----:B------:R-:W0:Y:S01]  /*2f30*/  LDC.64 R8, c[0x0][0x3a0] ;  /* 0x0000e800ff087b82 */ /* 0x000e220000000a00 */
[----:B------:R-:W-:-:S04]  /*2f40*/  IMAD R5, R3, R0, R12 ;  /* 0x0000000003057224 */ /* 0x000fc800078e020c */
        /* <DEDUP_REMOVED lines=19> */
.L_x_45:
[----:B------:R-:W-:Y:S05]  /*3080*/  @!P1 BRA `(.L_x_28) ;  /* 0x0000000000509947 */ /* 0x000fea0003800000 */
[----:B------:R-:W0:Y:S01]  /*3090*/  LDC.64 R4, c[0x0][0x3a0] ;  /* 0x0000e800ff047b82 */ /* 0x000e220000000a00 */
[----:B------:R-:W-:-:S04]  /*30a0*/  IMAD R9, R3, R0, R12 ;  /* 0x0000000003097224 */ /* 0x000fc800078e020c */
        /* <DEDUP_REMOVED lines=18> */
.L_x_28:
[----:B------:R-:W-:Y:S05]  /*31d0*/  BSYNC.RECONVERGENT B6 ;  /* 0x0000000000067941 */ /* 0x000fea0003800200 */
.L_x_20:
[----:B------:R-:W1:Y:S01]  /*31e0*/  S2UR UR5, SR_CgaCtaId ;  /* 0x00000000000579c3 */ /* 0x000e620000008800 */
[----:B------:R-:W2:Y:S01]  /*31f0*/  LDCU UR7, c[0x0][0x3c8] ;  /* 0x00007900ff0777ac */ /* 0x000ea20008000800 */
[----:B------:R-:W-:Y:S01]  /*3200*/  UMOV UR4, 0x400 ;  /* 0x0000040000047882 */ /* 0x000fe20000000000 */
[----:B------:R-:W3:Y:S01]  /*3210*/  LDCU UR6, c[0x0][0x360] ;  /* 0x00006c00ff0677ac */ /* 0x000ee20008000800 */
[----:B------:R-:W4:Y:S01]  /*3220*/  LDCU UR8, c[0x0][0x3b4] ;  /* 0x00007680ff0877ac */ /* 0x000f220008000800 */
[----:B------:R-:W-:Y:S01]  /*3230*/  UIADD3 UR4, UPT, UPT, UR4, 0x500, URZ ;  /* 0x0000050004047890 */ /* 0x000fe2000fffe0ff */
[----:B--2---:R-:W-:-:S03]  /*3240*/  FMUL R25, R25, UR7 ;  /* 0x0000000719197c20 */ /* 0x004fc60008400000 */
[----:B-1----:R-:W-:Y:S01]  /*3250*/  ULEA UR4, UR5, UR4, 0x18 ;  /* 0x0000000405047291 */ /* 0x002fe2000f8ec0ff */
[----:B----4-:R-:W-:-:S05]  /*3260*/  MOV R18, UR8 ;  /* 0x0000000800127c02 */ /* 0x010fca0008000f00 */
[C---:B------:R-:W-:Y:S02]  /*3270*/  LEA R0, R23.reuse, UR4, 0x2 ;  /* 0x0000000417007c11 */ /* 0x040fe4000f8e10ff */
[----:B---3--:R-:W-:-:S03]  /*3280*/  IADD3 R23, PT, PT, R23, UR6, RZ ;  /* 0x0000000617177c10 */ /* 0x008fc6000fffe0ff */
[----:B------:R1:W-:Y:S01]  /*3290*/  STS [R0], R25 ;  /* 0x0000001900007388 */ /* 0x0003e20000000800 */
[----:B------:R-:W-:-:S13]  /*32a0*/  ISETP.GT.AND P0, PT, R23, R18, PT ;  /* 0x000000121700720c */ /* 0x000fda0003f04270 */
[----:B-1----:R-:W-:Y:S05]  /*32b0*/  @!P0 BRA `(.L_x_46) ;  /* 0xffffffdc00608947 */ /* 0x002fea000383ffff */
.L_x_19:
[----:B------:R-:W1:Y:S01]  /*32c0*/  S2R R25, SR_CgaCtaId ;  /* 0x0000000000197919 */ /* 0x000e620000008800 */
[----:B------:R-:W-:Y:S01]  /*32d0*/  ISETP.NE.AND P0, PT, R30, RZ, PT ;  /* 0x000000ff1e00720c */ /* 0x000fe20003f05270 */
[----:B------:R-:W-:Y:S05]  /*32e0*/  WARPSYNC.ALL ;  /* 0x0000000000007948 */ /* 0x000fea0003800000 */
[----:B------:R-:W-:Y:S01]  /*32f0*/  MOV R0, 0x400 ;  /* 0x0000040000007802 */ /* 0x000fe20000000f00 */
[----:B------:R-:W-:Y:S01]  /*3300*/  BAR.SYNC.DEFER_BLOCKING 0x0 ;  /* 0x0000000000007b1d */ /* 0x000fe20000010000 */
[----:B------:R-:W-:-:S03]  /*3310*/  IADD3 R19, PT, PT, R18, 0x1, RZ ;  /* 0x0000000112137810 */ /* 0x000fc60007ffe0ff */
[----:B------:R-:W-:-:S05]  /*3320*/  VIADD R0, R0, 0x500 ;  /* 0x0000050000007836 */ /* 0x000fca0000000000 */
[----:B-1----:R-:W-:-:S04]  /*3330*/  LEA R25, R25, R0, 0x18 ;  /* 0x0000000019197211 */ /* 0x002fc800078ec0ff */
[----:B------:R-:W-:Y:S01]  /*3340*/  LEA R16, R18, R25, 0x2 ;  /* 0x0000001912107211 */ /* 0x000fe200078e10ff */
[----:B------:R-:W-:Y:S06]  /*3350*/  @P0 BRA `(.L_x_47) ;  /* 0x0000000800140947 */ /* 0x000fec0003800000 */
[----:B------:R-:W-:Y:S01]  /*3360*/  ISETP.GE.AND P0, PT, R18, RZ, PT ;  /* 0x000000ff1200720c */ /* 0x000fe20003f06270 */
[----:B------:R-:W-:Y:S01]  /*3370*/  BSSY.RECONVERGENT B0, `(.L_x_48) ;  /* 0x0000048000007945 */ /* 0x000fe20003800200 */
[----:B------:R-:W-:-:S11]  /*3380*/  HFMA2 R27, -RZ, RZ, -25.71875, 3664 ;  /* 0xce6e6b28ff1b7431 */ /* 0x000fd600000001ff */
[----:B------:R-:W-:Y:S05]  /*3390*/  @!P0 BRA `(.L_x_49) ;  /* 0x0000000400148947 */ /* 0x000fea0003800000 */
[----:B------:R-:W-:Y:S01]  /*33a0*/  ISETP.GE.U32.AND P0, PT, R18, 0xf, PT ;  /* 0x0000000f1200780c */ /* 0x000fe20003f06070 */
[----:B------:R-:W-:Y:S01]  /*33b0*/  BSSY.RECONVERGENT B1, `(.L_x_50) ;  /* 0x0000019000017945 */ /* 0x000fe20003800200 */
[----:B------:R-:W-:Y:S01]  /*33c0*/  LOP3.LUT R3, R19, 0xf, RZ, 0xc0, !PT ;  /* 0x0000000f13037812 */ /* 0x000fe200078ec0ff */
[----:B------:R-:W-:Y:S01]  /*33d0*/  IMAD.MOV.U32 R4, RZ, RZ, RZ ;  /* 0x000000ffff047224 */ /* 0x000fe200078e00ff */
[----:B------:R-:W-:Y:S02]  /*33e0*/  MOV R27, 0xce6e6b28 ;  /* 0xce6e6b28001b7802 */ /* 0x000fe40000000f00 */
[----:B------:R-:W-:-:S07]  /*33f0*/  ISETP.NE.AND P1, PT, R3, RZ, PT ;  /* 0x000000ff0300720c */ /* 0x000fce0003f25270 */
[----:B------:R-:W-:Y:S06]  /*3400*/  @!P0 BRA `(.L_x_51) ;  /* 0x00000000004c8947 */ /* 0x000fec0003800000 */
[----:B------:R-:W-:Y:S01]  /*3410*/  HFMA2 R0, -RZ, RZ, 0, 0 ;  /* 0x00000000ff007431 */ /* 0x000fe200000001ff */
[----:B------:R-:W-:Y:S02]  /*3420*/  LOP3.LUT R4, R19, 0xfffffff0, RZ, 0xc0, !PT ;  /* 0xfffffff013047812 */ /* 0x000fe400078ec0ff */
[----:B------:R-:W-:-:S07]  /*3430*/  MOV R27, 0xce6e6b28 ;  /* 0xce6e6b28001b7802 */ /* 0x000fce0000000f00 */
.L_x_52:
[C---:B------:R-:W-:Y:S02]  /*3440*/  LEA R5, R0.reuse, R25, 0x2 ;  /* 0x0000001900057211 */ /* 0x040fe400078e10ff */
[----:B------:R-:W-:-:S03]  /*3450*/  IADD3 R0, PT, PT, R0, 0x10, RZ ;  /* 0x0000001000007810 */ /* 0x000fc60007ffe0ff */
[----:B------:R-:W1:Y:S01]  /*3460*/  LDS.128 R20, [R5] ;  /* 0x0000000005147984 */ /* 0x000e620000000c00 */
[----:B------:R-:W-:-:S03]  /*3470*/  ISETP.NE.AND P0, PT, R0, R4, PT ;  /* 0x000000040000720c */ /* 0x000fc60003f05270 */
[----:B------:R-:W2:Y:S04]  /*3480*/  LDS.128 R12, [R5+0x10] ;  /* 0x00001000050c7984 */ /* 0x000ea80000000c00 */
[----:B0-----:R-:W0:Y:S01]  /*3490*/  LDS.128 R8, [R5+0x20] ;  /* 0x0000200005087984 */ /* 0x001e220000000c00 */
[----:B-1----:R-:W-:-:S04]  /*34a0*/  FMNMX3 R20, R27, R20, R21, !PT ;  /* 0x000000141b147276 */ /* 0x002fc80007800015 */
[----:B------:R-:W-:Y:S02]  /*34b0*/  FMNMX3 R6, R20, R22, R23, !PT ;  /* 0x0000001614067276 */ /* 0x000fe40007800017 */
[----:B------:R-:W1:Y:S02]  /*34c0*/  LDS.128 R20, [R5+0x30] ;  /* 0x0000300005147984 */ /* 0x000e640000000c00 */
[----:B--2---:R-:W-:-:S04]  /*34d0*/  FMNMX3 R6, R6, R12, R13, !PT ;  /* 0x0000000c06067276 */ /* 0x004fc8000780000d */
[----:B------:R-:W-:-:S04]  /*34e0*/  FMNMX3 R6, R6, R14, R15, !PT ;  /* 0x0000000e06067276 */ /* 0x000fc8000780000f */
[----:B0-----:R-:W-:-:S04]  /*34f0*/  FMNMX3 R6, R6, R8, R9, !PT ;  /* 0x0000000806067276 */ /* 0x001fc80007800009 */
[----:B------:R-:W-:-:S04]  /*3500*/  FMNMX3 R6, R6, R10, R11, !PT ;  /* 0x0000000a06067276 */ /* 0x000fc8000780000b */
[----:B-1----:R-:W-:-:S04]  /*3510*/  FMNMX3 R6, R6, R20, R21, !PT ;  /* 0x0000001406067276 */ /* 0x002fc80007800015 */
[----:B------:R-:W-:Y:S01]  /*3520*/  FMNMX3 R27, R6, R22, R23, !PT ;  /* 0x00000016061b7276 */ /* 0x000fe20007800017 */
[----:B------:R-:W-:Y:S06]  /*3530*/  @P0 BRA `(.L_x_52) ;  /* 0xfffffffc00c00947 */ /* 0x000fec000383ffff */
.L_x_51:
[----:B------:R-:W-:Y:S05]  /*3540*/  BSYNC.RECONVERGENT B1 ;  /* 0x0000000000017941 */ /* 0x000fea0003800200 */
.L_x_50:
[----:B------:R-:W-:Y:S05]  /*3550*/  @!P1 BRA `(.L_x_49) ;  /* 0x0000000000a49947 */ /* 0x000fea0003800000 */
[----:B------:R-:W-:Y:S01]  /*3560*/  ISETP.GE.U32.AND P0, PT, R3, 0x8, PT ;  /* 0x000000080300780c */ /* 0x000fe20003f06070 */
[----:B------:R-:W-:Y:S01]  /*3570*/  BSSY.RECONVERGENT B1, `(.L_x_53) ;  /* 0x0000012000017945 */ /* 0x000fe20003800200 */
[----:B------:R-:W-:-:S04]  /*3580*/  LOP3.LUT R11, R19, 0x7, RZ, 0xc0, !PT ;  /* 0x00000007130b7812 */ /* 0x000fc800078ec0ff */
[----:B------:R-:W-:-:S07]  /*3590*/  ISETP.NE.AND P1, PT, R11, RZ, PT ;  /* 0x000000ff0b00720c */ /* 0x000fce0003f25270 */
[----:B------:R-:W-:Y:S06]  /*35a0*/  @!P0 BRA `(.L_x_54) ;  /* 0x0000000000388947 */ /* 0x000fec0003800000 */
[C---:B------:R-:W-:Y:S01]  /*35b0*/  IMAD R0, R4.reuse, 0x4, R25 ;  /* 0x0000000404007824 */ /* 0x040fe200078e0219 */
[----:B------:R-:W-:-:S04]  /*35c0*/  IADD3 R4, PT, PT, R4, 0x8, RZ ;  /* 0x0000000804047810 */ /* 0x000fc80007ffe0ff */
[----:B------:R-:W-:Y:S04]  /*35d0*/  LDS R6, [R0] ;  /* 0x0000000000067984 */ /* 0x000fe80000000800 */
[----:B------:R-:W1:Y:S04]  /*35e0*/  LDS R3, [R0+0x4] ;  /* 0x0000040000037984 */ /* 0x000e680000000800 */
[----:B0-----:R-:W-:Y:S04]  /*35f0*/  LDS R8, [R0+0x8] ;  /* 0x0000080000087984 */ /* 0x001fe80000000800 */
[----:B------:R-:W0:Y:S04]  /*3600*/  LDS R5, [R0+0xc] ;  /* 0x00000c0000057984 */ /* 0x000e280000000800 */
[----:B------:R-:W-:Y:S04]  /*3610*/  LDS R10, [R0+0x10] ;  /* 0x00001000000a7984 */ /* 0x000fe80000000800 */
[----:B------:R-:W2:Y:S04]  /*3620*/  LDS R7, [R0+0x14] ;  /* 0x0000140000077984 */ /* 0x000ea80000000800 */
[----:B------:R-:W-:Y:S04]  /*3630*/  LDS R12, [R0+0x18] ;  /* 0x00001800000c7984 */ /* 0x000fe80000000800 */
[----:B------:R-:W3:Y:S01]  /*3640*/  LDS R9, [R0+0x1c] ;  /* 0x00001c0000097984 */ /* 0x000ee20000000800 */
[----:B-1----:R-:W-:-:S04]  /*3650*/  FMNMX3 R3, R27, R6, R3, !PT ;  /* 0x000000061b037276 */ /* 0x002fc80007800003 */
[----:B0-----:R-:W-:-:S04]  /*3660*/  FMNMX3 R3, R3, R8, R5, !PT ;  /* 0x0000000803037276 */ /* 0x001fc80007800005 */
[----:B--2---:R-:W-:-:S04]  /*3670*/  FMNMX3 R3, R3, R10, R7, !PT ;  /* 0x0000000a03037276 */ /* 0x004fc80007800007 */
[----:B---3--:R-:W-:-:S07]  /*3680*/  FMNMX3 R27, R3, R12, R9, !PT ;  /* 0x0000000c031b7276 */ /* 0x008fce0007800009 */
.L_x_54:
[----:B------:R-:W-:Y:S05]  /*3690*/  BSYNC.RECONVERGENT B1 ;  /* 0x0000000000017941 */ /* 0x000fea0003800200 */
.L_x_53:
[----:B------:R-:W-:Y:S05]  /*36a0*/  @!P1 BRA `(.L_x_49) ;  /* 0x0000000000509947 */ /* 0x000fea0003800000 */
[----:B------:R-:W-:Y:S02]  /*36b0*/  ISETP.GE.U32.AND P0, PT, R11, 0x4, PT ;  /* 0x000000040b00780c */ /* 0x000fe40003f06070 */
[----:B------:R-:W-:-:S04]  /*36c0*/  LOP3.LUT R0, R19, 0x3, RZ, 0xc0, !PT ;  /* 0x0000000313007812 */ /* 0x000fc800078ec0ff */
[----:B------:R-:W-:-:S07]  /*36d0*/  ISETP.NE.AND P1, PT, R0, RZ, PT ;  /* 0x000000ff0000720c */ /* 0x000fce0003f25270 */
[C---:B------:R-:W-:Y:S02]  /*36e0*/  @P0 LEA R3, R4.reuse, R25, 0x2 ;  /* 0x0000001904030211 */ /* 0x040fe400078e10ff */
[----:B------:R-:W-:-:S03]  /*36f0*/  @P0 IADD3 R4, PT, PT, R4, 0x4, RZ ;  /* 0x0000000404040810 */ /* 0x000fc60007ffe0ff */
[----:B------:R-:W-:Y:S04]  /*3700*/  @P0 LDS R6, [R3] ;  /* 0x0000000003060984 */ /* 0x000fe80000000800 */
[----:B------:R-:W1:Y:S04]  /*3710*/  @P0 LDS R5, [R3+0x4] ;  /* 0x0000040003050984 */ /* 0x000e680000000800 */
[----:B0-----:R-:W-:Y:S04]  /*3720*/  @P0 LDS R8, [R3+0x8] ;  /* 0x0000080003080984 */ /* 0x001fe80000000800 */
[----:B------:R-:W0:Y:S01]  /*3730*/  @P0 LDS R7, [R3+0xc] ;  /* 0x00000c0003070984 */ /* 0x000e220000000800 */
[----:B-1----:R-:W-:-:S04]  /*3740*/  @P0 FMNMX3 R5, R27, R6, R5, !PT ;  /* 0x000000061b050276 */ /* 0x002fc80007800005 */
[----:B0-----:R-:W-:Y:S01]  /*3750*/  @P0 FMNMX3 R27, R5, R8, R7, !PT ;  /* 0x00000008051b0276 */ /* 0x001fe20007800007 */
[----:B------:R-:W-:Y:S06]  /*3760*/  @!P1 BRA `(.L_x_49) ;  /* 0x0000000000209947 */ /* 0x000fec0003800000 */
[----:B------:R-:W-:-:S07]  /*3770*/  MOV R3, RZ ;  /* 0x000000ff00037202 */ /* 0x000fce0000000f00 */
.L_x_55:
[C---:B------:R-:W-:Y:S01]  /*3780*/  IMAD R5, R4.reuse, 0x4, R25 ;  /* 0x0000000404057824 */ /* 0x040fe200078e0219 */
[----:B------:R-:W-:Y:S02]  /*3790*/  IADD3 R3, PT, PT, R3, 0x1, RZ ;  /* 0x0000000103037810 */ /* 0x000fe40007ffe0ff */
[----:B------:R-:W-:Y:S02]  /*37a0*/  IADD3 R4, PT, PT, R4, 0x1, RZ ;  /* 0x0000000104047810 */ /* 0x000fe40007ffe0ff */
[----:B------:R-:W0:Y:S01]  /*37b0*/  LDS R6, [R5] ;  /* 0x0000000005067984 */ /* 0x000e220000000800 */
[----:B------:R-:W-:Y:S02]  /*37c0*/  ISETP.NE.AND P0, PT, R3, R0, PT ;  /* 0x000000000300720c */ /* 0x000fe40003f05270 */
[----:B0-----:R-:W-:-:S11]  /*37d0*/  FMNMX R27, R6, R27, !PT ;  /* 0x0000001b061b7209 */ /* 0x001fd60007800000 */
[----:B------:R-:W-:Y:S05]  /*37e0*/  @P0 BRA `(.L_x_55) ;  /* 0xfffffffc00e40947 */ /* 0x000fea000383ffff */
.L_x_49:
[----:B------:R-:W-:Y:S05]  /*37f0*/  BSYNC.RECONVERGENT B0 ;  /* 0x0000000000007941 */ /* 0x000fea0003800200 */
.L_x_48:
[----:B------:R1:W-:Y:S01]  /*3800*/  STS [R16+0x4], R27 ;  /* 0x0000041b10007388 */ /* 0x0003e20000000800 */
[----:B------:R-:W-:-:S04]  /*3810*/  LOP3.LUT P0, RZ, R17, UR38, RZ, 0xfc, !PT ;  /* 0x0000002611ff7c12 */ /* 0x000fc8000f80fcff */
[----:B------:R-:W-:-:S13]  /*3820*/  ISETP.GT.OR P0, PT, R18, 0x4, P0 ;  /* 0x000000041200780c */ /* 0x000fda0000704670 */
[----:B-1----:R-:W-:Y:S05]  /*3830*/  @P0 BRA `(.L_x_47) ;  /* 0x0000000000dc0947 */ /* 0x002fea0003800000 */
[----:B------:R-:W-:Y:S01]  /*3840*/  MOV R22, 0xe0 ;  /* 0x000000e000167802 */ /* 0x000fe20000000f00 */
[----:B------:R1:W-:Y:S01]  /*3850*/  STL.64 [R1], R18 ;  /* 0x0000001201007387 */ /* 0x0003e20000100a00 */
[----:B------:R-:W2:Y:S01]  /*3860*/  LDCU.64 UR4, c[0x4][0x30] ;  /* 0x01000600ff0477ac */ /* 0x000ea20008000a00 */
[----:B------:R-:W-:Y:S01]  /*3870*/  IMAD.MOV.U32 R6, RZ, RZ, R29 ;  /* 0x000000ffff067224 */ /* 0x000fe200078e001d */
[----:B0-----:R1:W0:Y:S01]  /*3880*/  LDC.64 R8, c[0x4][R22] ;  /* 0x0100000016087b82 */ /* 0x0012220000000a00 */
[----:B------:R-:W-:Y:S02]  /*3890*/  MOV R7, R28 ;  /* 0x0000001c00077202 */ /* 0x000fe40000000f00 */
[----:B--2---:R-:W-:Y:S02]  /*38a0*/  MOV R4, UR4 ;  /* 0x0000000400047c02 */ /* 0x004fe40008000f00 */
[----:B-1----:R-:W-:-:S07]  /*38b0*/  MOV R5, UR5 ;  /* 0x0000000500057c02 */ /* 0x002fce0008000f00 */
[----:B------:R-:W-:-:S07]  /*38c0*/  LEPC R20, `(.L_x_56) ;  /* 0x000000001014794e */ /* 0x000fce0000000000 */
[----:B0-----:R-:W-:Y:S05]  /*38d0*/  CALL.ABS.NOINC R8 ;  /* 0x0000000008007343 */ /* 0x001fea0003c00000 */
.L_x_56:
[----:B------:R-:W0:Y:S01]  /*38e0*/  LDC.64 R22, c[0x4][R22] ;  /* 0x0100000016167b82 */ /* 0x000e220000000a00 */
[----:B------:R-:W1:Y:S01]  /*38f0*/  LDCU.64 UR4, c[0x4][0x38] ;  /* 0x01000700ff0477ac */ /* 0x000e620008000a00 */
[----:B------:R-:W-:Y:S02]  /*3900*/  CS2R R6, SRZ ;  /* 0x0000000000067805 */ /* 0x000fe4000001ff00 */
[----:B-1----:R-:W-:Y:S02]  /*3910*/  MOV R4, UR4 ;  /* 0x0000000400047c02 */ /* 0x002fe40008000f00 */
[----:B------:R-:W-:-:S07]  /*3920*/  MOV R5, UR5 ;  /* 0x0000000500057c02 */ /* 0x000fce0008000f00 */
[----:B------:R-:W-:-:S07]  /*3930*/  LEPC R20, `(.L_x_57) ;  /* 0x000000001014794e */ /* 0x000fce0000000000 */
[----:B0-----:R-:W-:Y:S05]  /*3940*/  CALL.ABS.NOINC R22 ;  /* 0x0000000016007343 */ /* 0x001fea0003c00000 */
.L_x_57:
[----:B------:R-:W0:Y:S02]  /*3950*/  LDCU UR4, c[0x0][0x3b4] ;  /* 0x00007680ff0477ac */ /* 0x000e240008000800 */
[----:B0-----:R-:W-:-:S09]  /*3960*/  UISETP.GE.AND UP0, UPT, UR4, URZ, UPT ;  /* 0x000000ff0400728c */ /* 0x001fd2000bf06270 */
[----:B------:R-:W-:Y:S05]  /*3970*/  BRA.U !UP0, `(.L_x_58) ;  /* 0x0000000108607547 */ /* 0x000fea000b800000 */
[----:B------:R-:W-:Y:S01]  /*3980*/  HFMA2 R18, -RZ, RZ, 0, 0 ;  /* 0x00000000ff127431 */ /* 0x000fe200000001ff */
[----:B------:R-:W-:Y:S06]  /*3990*/  BSSY.RECONVERGENT B6, `(.L_x_58) ;  /* 0x0000016000067945 */ /* 0x000fec0003800200 */
.L_x_60:
[C---:B------:R-:W-:Y:S01]  /*39a0*/  IMAD R0, R18.reuse, 0x4, R25 ;  /* 0x0000000412007824 */ /* 0x040fe200078e0219 */
[----:B------:R-:W-:Y:S01]  /*39b0*/  MOV R8, 0xe0 ;  /* 0x000000e000087802 */ /* 0x000fe20000000f00 */
[----:B------:R-:W0:Y:S01]  /*39c0*/  LDCU UR6, c[0x0][0x3b4] ;  /* 0x00007680ff0677ac */ /* 0x000e220008000800 */
[----:B------:R-:W-:Y:S01]  /*39d0*/  MOV R3, R18 ;  /* 0x0000001200037202 */ /* 0x000fe20000000f00 */
[----:B------:R1:W-:Y:S01]  /*39e0*/  STL [R1], R18 ;  /* 0x0000001201007387 */ /* 0x0003e20000100800 */
[----:B------:R-:W-:Y:S01]  /*39f0*/  MOV R6, R29 ;  /* 0x0000001d00067202 */ /* 0x000fe20000000f00 */
[----:B------:R-:W2:Y:S01]  /*3a00*/  LDCU.64 UR4, c[0x4][0x40] ;  /* 0x01000800ff0477ac */ /* 0x000ea20008000a00 */
[----:B------:R-:W3:Y:S01]  /*3a10*/  LDC.64 R8, c[0x4][R8] ;  /* 0x0100000008087b82 */ /* 0x000ee20000000a00 */
[----:B------:R-:W4:Y:S01]  /*3a20*/  LDS R0, [R0] ;  /* 0x0000000000007984 */ /* 0x000f220000000800 */
[----:B------:R-:W-:Y:S01]  /*3a30*/  IMAD.MOV.U32 R7, RZ, RZ, R28 ;  /* 0x000000ffff077224 */ /* 0x000fe200078e001c */
[----:B-1----:R-:W-:-:S02]  /*3a40*/  IADD3 R18, PT, PT, R18, 0x1, RZ ;  /* 0x0000000112127810 */ /* 0x002fc40007ffe0ff */
[----:B0-----:R-:W-:Y:S02]  /*3a50*/  ISETP.NE.AND P0, PT, R3, UR6, PT ;  /* 0x0000000603007c0c */ /* 0x001fe4000bf05270 */
[----:B--2---:R-:W-:Y:S02]  /*3a60*/  MOV R4, UR4 ;  /* 0x0000000400047c02 */ /* 0x004fe40008000f00 */
[----:B------:R-:W-:Y:S02]  /*3a70*/  MOV R5, UR5 ;  /* 0x0000000500057c02 */ /* 0x000fe40008000f00 */
[----:B------:R-:W-:Y:S01]  /*3a80*/  P2R R22, PR, RZ, 0x1 ;  /* 0x00000001ff167803 */ /* 0x000fe20000000000 */
[----:B----4-:R-:W0:Y:S02]  /*3a90*/  F2F.F64.F32 R10, R0 ;  /* 0x00000000000a7310 */ /* 0x010e240000201800 */
[----:B0--3--:R0:W-:Y:S04]  /*3aa0*/  STL.64 [R1+0x8], R10 ;  /* 0x0000080a01007387 */ /* 0x0091e80000100a00 */
[----:B------:R-:W-:-:S07]  /*3ab0*/  LEPC R20, `(.L_x_59) ;  /* 0x000000001014794e */ /* 0x000fce0000000000 */
[----:B0-----:R-:W-:Y:S05]  /*3ac0*/  CALL.ABS.NOINC R8 ;  /* 0x0000000008007343 */ /* 0x001fea0003c00000 */
.L_x_59:
[----:B------:R-:W-:-:S13]  /*3ad0*/  ISETP.NE.AND P6, PT, R22, RZ, PT ;  /* 0x000000ff1600720c */ /* 0x000fda0003fc5270 */
[----:B------:R-:W-:Y:S05]  /*3ae0*/  @P6 BRA `(.L_x_60) ;  /* 0xfffffffc00ac6947 */ /* 0x000fea000383ffff */
[----:B------:R-:W-:Y:S05]  /*3af0*/  BSYNC.RECONVERGENT B6 ;  /* 0x0000000000067941 */ /* 0x000fea0003800200 */
.L_x_58:
        /* <DEDUP_REMOVED lines=11> */
.L_x_47:
[----:B------:R-:W1:Y:S01]  /*3bb0*/  LDC R11, c[0x0][0x3b4] ;  /* 0x0000ed00ff0b7b82 */ /* 0x000e620000000800 */
[----:B------:R-:W-:Y:S05]  /*3bc0*/  WARPSYNC.ALL ;  /* 0x0000000000007948 */ /* 0x000fea0003800000 */
[----:B------:R-:W-:Y:S01]  /*3bd0*/  BSSY.RECONVERGENT B0, `(.L_x_61) ;  /* 0x000001b000007945 */ /* 0x000fe20003800200 */
[----:B------:R-:W-:Y:S01]  /*3be0*/  HFMA2 R0, -RZ, RZ, 0, 0 ;  /* 0x00000000ff007431 */ /* 0x000fe200000001ff */
[----:B------:R-:W-:Y:S01]  /*3bf0*/  BAR.SYNC.DEFER_BLOCKING 0x0 ;  /* 0x0000000000007b1d */ /* 0x000fe20000010000 */
[----:B-1----:R-:W-:-:S13]  /*3c00*/  ISETP.GT.AND P0, PT, R30, R11, PT ;  /* 0x0000000b1e00720c */ /* 0x002fda0003f04270 */
[----:B------:R-:W-:Y:S05]  /*3c10*/  @P0 BRA `(.L_x_62) ;  /* 0x0000000000580947 */ /* 0x000fea0003800000 */
[----:B------:R-:W1:Y:S01]  /*3c20*/  LDC R7, c[0x0][0x360] ;  /* 0x0000d800ff077b82 */ /* 0x000e620000000800 */
[----:B------:R-:W-:Y:S01]  /*3c30*/  MOV R0, RZ ;  /* 0x000000ff00007202 */ /* 0x000fe20000000f00 */
[----:B0-----:R-:W-:Y:S01]  /*3c40*/  IMAD.MOV.U32 R9, RZ, RZ, 0x437c0000 ;  /* 0x437c0000ff097424 */ /* 0x001fe200078e00ff */
[----:B------:R-:W-:Y:S02]  /*3c50*/  MOV R4, R30 ;  /* 0x0000001e00047202 */ /* 0x000fe40000000f00 */
[----:B------:R-:W-:-:S07]  /*3c60*/  MOV R10, 0x3bbb989d ;  /* 0x3bbb989d000a7802 */ /* 0x000fce0000000f00 */
.L_x_63:
[----:B--2---:R-:W-:Y:S01]  /*3c70*/  LEA R3, R4, R25, 0x2 ;  /* 0x0000001904037211 */ /* 0x004fe200078e10ff */
[----:B------:R-:W-:Y:S01]  /*3c80*/  LDS R6, [R16+0x4] ;  /* 0x0000040010067984 */ /* 0x000fe20000000800 */
[----:B-1----:R-:W-:-:S03]  /*3c90*/  IADD3 R4, PT, PT, R7, R4, RZ ;  /* 0x0000000407047210 */ /* 0x002fc60007ffe0ff */
[----:B------:R-:W0:Y:S01]  /*3ca0*/  LDS R5, [R3] ;  /* 0x0000000003057984 */ /* 0x000e220000000800 */
[----:B------:R-:W-:Y:S01]  /*3cb0*/  ISETP.GT.AND P0, PT, R4, R11, PT ;  /* 0x0000000b0400720c */ /* 0x000fe20003f04270 */
[----:B0-----:R-:W-:-:S04]  /*3cc0*/  FADD R5, R5, -R6 ;  /* 0x8000000605057221 */ /* 0x001fc80000000000 */
[----:B------:R-:W-:-:S04]  /*3cd0*/  FFMA.SAT R6, R5, R10, 0.5 ;  /* 0x3f00000005067423 */ /* 0x000fc8000000200a */
[----:B------:R-:W-:-:S04]  /*3ce0*/  FFMA.RM R6, R6, R9, 12582913 ;  /* 0x4b40000106067423 */ /* 0x000fc80000004009 */
[C---:B------:R-:W-:Y:S01]  /*3cf0*/  FADD R8, R6.reuse, -12583039 ;  /* 0xcb40007f06087421 */ /* 0x040fe20000000000 */
[----:B------:R-:W-:-:S03]  /*3d00*/  SHF.L.U32 R6, R6, 0x17, RZ ;  /* 0x0000001706067819 */ /* 0x000fc600000006ff */
[----:B------:R-:W-:-:S04]  /*3d10*/  FFMA R8, R5, 1.4426950216293334961, -R8 ;  /* 0x3fb8aa3b05087823 */ /* 0x000fc80000000808 */
[----:B------:R-:W-:-:S04]  /*3d20*/  FFMA R8, R5, 1.925963033500011079e-08, R8 ;  /* 0x32a5706005087823 */ /* 0x000fc80000000008 */
[----:B------:R-:W0:Y:S02]  /*3d30*/  MUFU.EX2 R5, R8 ;  /* 0x0000000800057308 */ /* 0x000e240000000800 */
[----:B0-----:R-:W-:-:S04]  /*3d40*/  FMUL R5, R6, R5 ;  /* 0x0000000506057220 */ /* 0x001fc80000400000 */
[----:B------:R-:W-:Y:S01]  /*3d50*/  FADD R0, R5, R0 ;  /* 0x0000000005007221 */ /* 0x000fe20000000000 */
[----:B------:R2:W-:Y:S01]  /*3d60*/  STS [R3], R5 ;  /* 0x0000000503007388 */ /* 0x0005e20000000800 */
[----:B------:R-:W-:Y:S05]  /*3d70*/  @!P0 BRA `(.L_x_63) ;  /* 0xfffffffc00bc8947 */ /* 0x000fea000383ffff */
.L_x_62:
[----:B------:R-:W-:Y:S05]  /*3d80*/  BSYNC.RECONVERGENT B0 ;  /* 0x0000000000007941 */ /* 0x000fea0003800200 */
.L_x_61:
[----:B------:R-:W1:Y:S01]  /*3d90*/  S2UR UR5, SR_CgaCtaId ;  /* 0x00000000000579c3 */ /* 0x000e620000008800 */
[----:B------:R-:W-:Y:S01]  /*3da0*/  UMOV UR4, 0x400 ;  /* 0x0000040000047882 */ /* 0x000fe20000000000 */
[----:B------:R-:W3:Y:S01]  /*3db0*/  LDCU UR39, c[0x0][0x360] ;  /* 0x00006c00ff2777ac */ /* 0x000ee20008000800 */
[----:B------:R-:W-:Y:S02]  /*3dc0*/  UIADD3 UR4, UPT, UPT, UR4, 0x100, URZ ;  /* 0x0000010004047890 */ /* 0x000fe4000fffe0ff */
[----:B---3--:R-:W-:Y:S02]  /*3dd0*/  UISETP.GE.U32.AND UP0, UPT, UR39, 0x2, UPT ;  /* 0x000000022700788c */ /* 0x008fe4000bf06070 */
[----:B-1----:R-:W-:-:S06]  /*3de0*/  ULEA UR4, UR5, UR4, 0x18 ;  /* 0x0000000405047291 */ /* 0x002fcc000f8ec0ff */
[----:B--2---:R-:W-:-:S05]  /*3df0*/  LEA R5, R30, UR4, 0x2 ;  /* 0x000000041e057c11 */ /* 0x004fca000f8e10ff */
[----:B------:R1:W-:Y:S01]  /*3e00*/  STS [R5], R0 ;  /* 0x0000000005007388 */ /* 0x0003e20000000800 */
[----:B------:R-:W-:Y:S06]  /*3e10*/  BAR.SYNC.DEFER_BLOCKING 0x0 ;  /* 0x0000000000007b1d */ /* 0x000fec0000010000 */
[----:B------:R-:W-:Y:S05]  /*3e20*/  BRA.U !UP0, `(.L_x_64) ;  /* 0x0000000108307547 */ /* 0x000fea000b800000 */
[----:B-1----:R-:W-:-:S07]  /*3e30*/  MOV R0, UR39 ;  /* 0x0000002700007c02 */ /* 0x002fce0008000f00 */
.L_x_65:
[----:B------:R-:W-:-:S04]  /*3e40*/  SHF.R.U32.HI R6, RZ, 0x1, R0 ;  /* 0x00000001ff067819 */ /* 0x000fc80000011600 */
[----:B------:R-:W-:-:S13]  /*3e50*/  ISETP.GE.U32.AND P0, PT, R30, R6, PT ;  /* 0x000000061e00720c */ /* 0x000fda0003f06070 */
[----:B------:R-:W-:Y:S01]  /*3e60*/  @!P0 IMAD R3, R6, 0x4, R5 ;  /* 0x0000000406038824 */ /* 0x000fe200078e0205 */
[----:B------:R-:W-:Y:S05]  /*3e70*/  @!P0 LDS R4, [R5] ;  /* 0x0000000005048984 */ /* 0x000fea0000000800 */
[----:B------:R-:W1:Y:S02]  /*3e80*/  @!P0 LDS R3, [R3] ;  /* 0x0000000003038984 */ /* 0x000e640000000800 */
[----:B-1----:R-:W-:-:S05]  /*3e90*/  @!P0 FADD R4, R3, R4 ;  /* 0x0000000403048221 */ /* 0x002fca0000000000 */
[----:B------:R2:W-:Y:S01]  /*3ea0*/  @!P0 STS [R5], R4 ;  /* 0x0000000405008388 */ /* 0x0005e20000000800 */
[----:B------:R-:W-:Y:S01]  /*3eb0*/  BAR.SYNC.DEFER_BLOCKING 0x0 ;  /* 0x0000000000007b1d */ /* 0x000fe20000010000 */
[----:B------:R-:W-:Y:S02]  /*3ec0*/  ISETP.GT.U32.AND P0, PT, R0, 0x3, PT ;  /* 0x000000030000780c */ /* 0x000fe40003f04070 */
[----:B------:R-:W-:-:S11]  /*3ed0*/  MOV R0, R6 ;  /* 0x0000000600007202 */ /* 0x000fd60000000f00 */
[----:B--2---:R-:W-:Y:S05]  /*3ee0*/  @P0 BRA `(.L_x_65) ;  /* 0xfffffffc00d40947 */ /* 0x004fea000383ffff */
.L_x_64:
[----:B------:R-:W-:Y:S01]  /*3ef0*/  ISETP.NE.AND P0, PT, R30, RZ, PT ;  /* 0x000000ff1e00720c */ /* 0x000fe20003f05270 */
[----:B------:R-:W2:-:S12]  /*3f00*/  LDCU UR40, c[0x0][0x3b4] ;  /* 0x00007680ff2877ac */ /* 0x000e980008000800 */
[----:B------:R-:W-:Y:S05]  /*3f10*/  @P0 BRA `(.L_x_66) ;  /* 0x0000000000500947 */ /* 0x000fea0003800000 */
[----:B------:R-:W3:Y:S01]  /*3f20*/  S2UR UR5, SR_CgaCtaId ;  /* 0x00000000000579c3 */ /* 0x000ee20000008800 */
[----:B------:R-:W-:Y:S01]  /*3f30*/  UMOV UR4, 0x400 ;  /* 0x0000040000047882 */ /* 0x000fe20000000000 */
[----:B------:R-:W-:-:S06]  /*3f40*/  LOP3.LUT P0, RZ, R17, UR38, RZ, 0xfc, !PT ;  /* 0x0000002611ff7c12 */ /* 0x000fcc000f80fcff */
[----:B-1----:R-:W1:Y:S01]  /*3f50*/  LDC R0, c[0x0][0x3b4] ;  /* 0x0000ed00ff007b82 */ /* 0x002e620000000800 */
[----:B---3--:R-:W-:Y:S01]  /*3f60*/  ULEA UR4, UR5, UR4, 0x18 ;  /* 0x0000000405047291 */ /* 0x008fe2000f8ec0ff */
[----:B-1----:R-:W-:-:S08]  /*3f70*/  ISETP.GT.OR P0, PT, R0, 0x4, P0 ;  /* 0x000000040000780c */ /* 0x002fd00000704670 */
[----:B------:R-:W1:Y:S04]  /*3f80*/  LDS R3, [UR4+0x100] ;  /* 0x00010004ff037984 */ /* 0x000e680008000800 */
[----:B-1----:R3:W-:Y:S01]  /*3f90*/  STS [R16+0x8], R3 ;  /* 0x0000080310007388 */ /* 0x0027e20000000800 */
[----:B------:R-:W-:Y:S05]  /*3fa0*/  @P0 BRA `(.L_x_66) ;  /* 0x00000000002c0947 */ /* 0x000fea0003800000 */
[----:B------:R-:W1:Y:S01]  /*3fb0*/  F2F.F64.F32 R10, R3 ;  /* 0x00000003000a7310 */ /* 0x000e620000201800 */
[----:B0-----:R-:W-:Y:S01]  /*3fc0*/  MOV R8, 0xe0 ;  /* 0x000000e000087802 */ /* 0x001fe20000000f00 */
[----:B------:R-:W0:Y:S01]  /*3fd0*/  LDCU.64 UR4, c[0x4][0x50] ;  /* 0x01000a00ff0477ac */ /* 0x000e220008000a00 */
[----:B------:R-:W-:Y:S01]  /*3fe0*/  MOV R6, R29 ;  /* 0x0000001d00067202 */ /* 0x000fe20000000f00 */
[----:B------:R-:W-:-:S03]  /*3ff0*/  IMAD.MOV.U32 R7, RZ, RZ, R28 ;  /* 0x000000ffff077224 */ /* 0x000fc600078e001c */
[----:B------:R-:W4:Y:S01]  /*4000*/  LDC.64 R8, c[0x4][R8] ;  /* 0x0100000008087b82 */ /* 0x000f220000000a00 */
[----:B-1----:R1:W-:Y:S01]  /*4010*/  STL.64 [R1], R10 ;  /* 0x0000000a01007387 */ /* 0x0023e20000100a00 */
[----:B0-----:R-:W-:Y:S02]  /*4020*/  MOV R4, UR4 ;  /* 0x0000000400047c02 */ /* 0x001fe40008000f00 */
[----:B------:R-:W-:-:S07]  /*4030*/  MOV R5, UR5 ;  /* 0x0000000500057c02 */ /* 0x000fce0008000f00 */
[----:B------:R-:W-:-:S07]  /*4040*/  LEPC R20, `(.L_x_66) ;  /* 0x000000001014794e */ /* 0x000fce0000000000 */
[----:B-1234-:R-:W-:Y:S05]  /*4050*/  CALL.ABS.NOINC R8 ;  /* 0x0000000008007343 */ /* 0x01efea0003c00000 */
.L_x_66:
[----:B------:R-:W4:Y:S02]  /*4060*/  LDCU UR4, c[0x0][0x3b4] ;  /* 0x00007680ff0477ac */ /* 0x000f240008000800 */
[----:B----4-:R-:W-:Y:S01]  /*4070*/  ISETP.GT.AND P0, PT, R30, UR4, PT ;  /* 0x000000041e007c0c */ /* 0x010fe2000bf04270 */
[----:B------:R-:W-:Y:S05]  /*4080*/  WARPSYNC.ALL ;  /* 0x0000000000007948 */ /* 0x000fea0003800000 */
[----:B------:R-:W-:Y:S01]  /*4090*/  BSSY.RECONVERGENT B0, `(.L_x_67) ;  /* 0x0000018000007945 */ /* 0x000fe20003800200 */
[----:B------:R-:W-:Y:S06]  /*40a0*/  BAR.SYNC.DEFER_BLOCKING 0x0 ;  /* 0x0000000000007b1d */ /* 0x000fec0000010000 */
[----:B------:R-:W-:Y:S05]  /*40b0*/  @P0 BRA `(.L_x_68) ;  /* 0x0000000000540947 */ /* 0x000fea0003800000 */
[----:B------:R-:W-:-:S07]  /*40c0*/  MOV R4, R30 ;  /* 0x0000001e00047202 */ /* 0x000fce0000000f00 */
.L_x_71:
[----:B---3--:R-:W3:Y:S01]  /*40d0*/  LDS R3, [R16+0x8] ;  /* 0x0000080010037984 */ /* 0x008ee20000000800 */
[C---:B-1--4-:R-:W-:Y:S01]  /*40e0*/  LEA R5, R4.reuse, R25, 0x2 ;  /* 0x0000001904057211 */ /* 0x052fe200078e10ff */
[----:B------:R-:W-:Y:S01]  /*40f0*/  BSSY.RECONVERGENT B1, `(.L_x_69) ;  /* 0x000000f000017945 */ /* 0x000fe20003800200 */
[----:B------:R-:W-:-:S03]  /*4100*/  IADD3 R4, PT, PT, R4, UR39, RZ ;  /* 0x0000002704047c10 */ /* 0x000fc6000fffe0ff */
[----:B------:R-:W1:Y:S01]  /*4110*/  LDS R0, [R5] ;  /* 0x0000000005007984 */ /* 0x000e620000000800 */
[----:B--2---:R-:W-:Y:S01]  /*4120*/  ISETP.GT.AND P2, PT, R4, UR40, PT ;  /* 0x0000002804007c0c */ /* 0x004fe2000bf44270 */
[----:B---3--:R-:W2:Y:S08]  /*4130*/  MUFU.RCP R6, R3 ;  /* 0x0000000300067308 */ /* 0x008eb00000001000 */
[----:B-1----:R-:W1:Y:S01]  /*4140*/  FCHK P0, R0, R3 ;  /* 0x0000000300007302 */ /* 0x002e620000000000 */
[----:B--2---:R-:W-:-:S04]  /*4150*/  FFMA R7, -R3, R6, 1 ;  /* 0x3f80000003077423 */ /* 0x004fc80000000106 */
[----:B------:R-:W-:-:S04]  /*4160*/  FFMA R7, R6, R7, R6 ;  /* 0x0000000706077223 */ /* 0x000fc80000000006 */
[----:B------:R-:W-:-:S04]  /*4170*/  FFMA R6, R0, R7, RZ ;  /* 0x0000000700067223 */ /* 0x000fc800000000ff */
[----:B0-----:R-:W-:-:S04]  /*4180*/  FFMA R8, -R3, R6, R0 ;  /* 0x0000000603087223 */ /* 0x001fc80000000100 */
[----:B------:R-:W-:Y:S01]  /*4190*/  FFMA R6, R7, R8, R6 ;  /* 0x0000000807067223 */ /* 0x000fe20000000006 */
[----:B-1----:R-:W-:Y:S06]  /*41a0*/  @!P0 BRA `(.L_x_70) ;  /* 0x00000000000c8947 */ /* 0x002fec0003800000 */
[----:B------:R-:W-:-:S07]  /*41b0*/  MOV R6, 0x41d0 ;  /* 0x000041d000067802 */ /* 0x000fce0000000f00 */
[----:B------:R-:W-:Y:S05]  /*41c0*/  CALL.REL.NOINC `($__internal_1_$__cuda_sm3x_div_rn_noftz_f32_slowpath) ;  /* 0x0000002000107944 */ /* 0x000fea0003c00000 */
[----:B------:R-:W-:-:S07]  /*41d0*/  MOV R6, R0 ;  /* 0x0000000000067202 */ /* 0x000fce0000000f00 */
.L_x_70:
[----:B------:R-:W-:Y:S05]  /*41e0*/  BSYNC.RECONVERGENT B1 ;  /* 0x0000000000017941 */ /* 0x000fea0003800200 */
.L_x_69:
[----:B------:R4:W-:Y:S01]  /*41f0*/  STS [R5], R6 ;  /* 0x0000000605007388 */ /* 0x0009e20000000800 */
[----:B------:R-:W-:Y:S05]  /*4200*/  @!P2 BRA `(.L_x_71) ;  /* 0xfffffffc00b0a947 */ /* 0x000fea000383ffff */
.L_x_68:
[----:B--2---:R-:W-:Y:S05]  /*4210*/  BSYNC.RECONVERGENT B0 ;  /* 0x0000000000007941 */ /* 0x004fea0003800200 */
.L_x_67:
[----:B------:R-:W-:Y:S01]  /*4220*/  BAR.SYNC.DEFER_BLOCKING 0x0 ;  /* 0x0000000000007b1d */ /* 0x000fe20000010000 */
[----:B------:R-:W-:-:S05]  /*4230*/  ISETP.NE.AND P0, PT, R32, RZ, PT ;  /* 0x000000ff2000720c */ /* 0x000fca0003f05270 */
[----:B------:R-:W2:Y:S01]  /*4240*/  LDCU UR40, c[0x0][0x3b4] ;  /* 0x00007680ff2877ac */ /* 0x000ea20008000800 */
[----:B------:R-:W-:Y:S07]  /*4250*/  BSSY.RECONVERGENT B7, `(.L_x_72) ;  /* 0x00000b5000077945 */ /* 0x000fee0003800200 */
[----:B------:R-:W-:Y:S05]  /*4260*/  @!P0 BRA `(.L_x_73) ;  /* 0x0000000800cc8947 */ /* 0x000fea0003800000 */
[----:B0-----:R-:W-:Y:S01]  /*4270*/  MOV R8, 0xe0 ;  /* 0x000000e000087802 */ /* 0x001fe20000000f00 */
[----:B------:R0:W-:Y:S01]  /*4280*/  STL [R1], R19 ;  /* 0x0000001301007387 */ /* 0x0001e20000100800 */
[----:B------:R-:W5:Y:S01]  /*4290*/  LDCU.64 UR4, c[0x4][0x58] ;  /* 0x01000b00ff0477ac */ /* 0x000f620008000a00 */
[----:B----4-:R-:W-:Y:S02]  /*42a0*/  MOV R6, R29 ;  /* 0x0000001d00067202 */ /* 0x010fe40000000f00 */
[----:B------:R-:W-:Y:S01]  /*42b0*/  MOV R7, R28 ;  /* 0x0000001c00077202 */ /* 0x000fe20000000f00 */
[----:B------:R-:W4:Y:S01]  /*42c0*/  LDC.64 R8, c[0x4][R8] ;  /* 0x0100000008087b82 */ /* 0x000f220000000a00 */
[----:B-----5:R-:W-:Y:S01]  /*42d0*/  IMAD.U32 R4, RZ, RZ, UR4 ;  /* 0x00000004ff047e24 */ /* 0x020fe2000f8e00ff */
[----:B01----:R-:W-:-:S07]  /*42e0*/  MOV R5, UR5 ;  /* 0x0000000500057c02 */ /* 0x003fce0008000f00 */
[----:B------:R-:W-:-:S07]  /*42f0*/  LEPC R20, `(.L_x_74) ;  /* 0x000000001014794e */ /* 0x000fce0000000000 */
[----:B--234-:R-:W-:Y:S05]  /*4300*/  CALL.ABS.NOINC R8 ;  /* 0x0000000008007343 */ /* 0x01cfea0003c00000 */
.L_x_74:
[----:B------:R-:W0:Y:S01]  /*4310*/  LDCU UR4, c[0x0][0x3b4] ;  /* 0x00007680ff0477ac */ /* 0x000e220008000800 */
[----:B------:R-:W-:Y:S01]  /*4320*/  CS2R R10, SRZ ;  /* 0x00000000000a7805 */ /* 0x000fe2000001ff00 */
[----:B0-----:R-:W-:-:S09]  /*4330*/  UISETP.GE.AND UP0, UPT, UR4, URZ, UPT ;  /* 0x000000ff0400728c */ /* 0x001fd2000bf06270 */
[----:B------:R-:W-:Y:S05]  /*4340*/  BRA.U !UP0, `(.L_x_75) ;  /* 0x0000000108787547 */ /* 0x000fea000b800000 */
[----:B------:R-:W-:Y:S01]  /*4350*/  BSSY.RECONVERGENT B6, `(.L_x_76) ;  /* 0x000001c000067945 */ /* 0x000fe20003800200 */
[----:B------:R-:W-:-:S07]  /*4360*/  CS2R R22, SRZ ;  /* 0x0000000000167805 */ /* 0x000fce000001ff00 */
.L_x_78:
[----:B------:R-:W0:Y:S01]  /*4370*/  S2UR UR5, SR_CgaCtaId ;  /* 0x00000000000579c3 */ /* 0x000e220000008800 */
[----:B------:R-:W-:Y:S01]  /*4380*/  UMOV UR4, 0x400 ;  /* 0x0000040000047882 */ /* 0x000fe20000000000 */
[----:B------:R-:W-:Y:S01]  /*4390*/  MOV R8, 0xe0 ;  /* 0x000000e000087802 */ /* 0x000fe20000000f00 */
[----:B------:R-:W-:Y:S01]  /*43a0*/  UIADD3 UR4, UPT, UPT, UR4, 0x500, URZ ;  /* 0x0000050004047890 */ /* 0x000fe2000fffe0ff */
[----:B------:R-:W-:Y:S01]  /*43b0*/  MOV R3, R22 ;  /* 0x0000001600037202 */ /* 0x000fe20000000f00 */
[----:B------:R1:W-:Y:S01]  /*43c0*/  STL [R1], R22 ;  /* 0x0000001601007387 */ /* 0x0003e20000100800 */
[----:B------:R-:W-:Y:S02]  /*43d0*/  MOV R6, R29 ;  /* 0x0000001d00067202 */ /* 0x000fe40000000f00 */
[----:B------:R-:W2:Y:S01]  /*43e0*/  LDC.64 R8, c[0x4][R8] ;  /* 0x0100000008087b82 */ /* 0x000ea20000000a00 */
[----:B------:R-:W-:Y:S02]  /*43f0*/  ISETP.NE.AND P0, PT, R3, UR40, PT ;  /* 0x0000002803007c0c */ /* 0x000fe4000bf05270 */
[----:B------:R-:W-:-:S02]  /*4400*/  MOV R7, R28 ;  /* 0x0000001c00077202 */ /* 0x000fc40000000f00 */
[----:B------:R-:W-:Y:S01]  /*4410*/  P2R R24, PR, RZ, 0x1 ;  /* 0x00000001ff187803 */ /* 0x000fe20000000000 */
[----:B0-----:R-:W-:-:S06]  /*4420*/  ULEA UR4, UR5, UR4, 0x18 ;  /* 0x0000000405047291 */ /* 0x001fcc000f8ec0ff */
[C---:B------:R-:W-:Y:S02]  /*4430*/  LEA R18, R22.reuse, UR4, 0x2 ;  /* 0x0000000416127c11 */ /* 0x040fe4000f8e10ff */
[----:B-1----:R-:W-:-:S03]  /*4440*/  IADD3 R22, PT, PT, R22, 0x1, RZ ;  /* 0x0000000116167810 */ /* 0x002fc60007ffe0ff */
[----:B------:R-:W0:Y:S01]  /*4450*/  LDS R0, [R18] ;  /* 0x0000000012007984 */ /* 0x000e220000000800 */
[----:B------:R-:W1:Y:S02]  /*4460*/  LDCU.64 UR4, c[0x4][0x40] ;  /* 0x01000800ff0477ac */ /* 0x000e640008000a00 */
[----:B-1----:R-:W-:Y:S01]  /*4470*/  IMAD.U32 R4, RZ, RZ, UR4 ;  /* 0x00000004ff047e24 */ /* 0x002fe2000f8e00ff */
[----:B------:R-:W-:Y:S01]  /*4480*/  MOV R5, UR5 ;  /* 0x0000000500057c02 */ /* 0x000fe20008000f00 */
[----:B0-----:R-:W0:Y:S02]  /*4490*/  F2F.F64.F32 R10, R0 ;  /* 0x00000000000a7310 */ /* 0x001e240000201800 */
[----:B0-2---:R0:W-:Y:S04]  /*44a0*/  STL.64 [R1+0x8], R10 ;  /* 0x0000080a01007387 */ /* 0x0051e80000100a00 */
[----:B------:R-:W-:-:S07]  /*44b0*/  LEPC R20, `(.L_x_77) ;  /* 0x000000001014794e */ /* 0x000fce0000000000 */
[----:B0-----:R-:W-:Y:S05]  /*44c0*/  CALL.ABS.NOINC R8 ;  /* 0x0000000008007343 */ /* 0x001fea0003c00000 */
.L_x_77:
[----:B------:R-:W0:Y:S01]  /*44d0*/  LDS R18, [R18] ;  /* 0x0000000012127984 */ /* 0x000e220000000800 */
[----:B------:R-:W-:Y:S01]  /*44e0*/  ISETP.NE.AND P6, PT, R24, RZ, PT ;  /* 0x000000ff1800720c */ /* 0x000fe20003fc5270 */
[----:B0-----:R-:W-:-:S12]  /*44f0*/  FADD R23, R18, R23 ;  /* 0x0000001712177221 */ /* 0x001fd80000000000 */
[----:B------:R-:W-:Y:S05]  /*4500*/  @P6 BRA `(.L_x_78) ;  /* 0xfffffffc00986947 */ /* 0x000fea000383ffff */
[----:B------:R-:W-:Y:S05]  /*4510*/  BSYNC.RECONVERGENT B6 ;  /* 0x0000000000067941 */ /* 0x000fea0003800200 */
.L_x_76:
[----:B------:R0:W1:Y:S02]  /*4520*/  F2F.F64.F32 R10, R23 ;  /* 0x00000017000a7310 */ /* 0x0000640000201800 */
.L_x_75:
[----:B------:R-:W-:Y:S01]  /*4530*/  MOV R18, 0xe0 ;  /* 0x000000e000127802 */ /* 0x000fe20000000f00 */
[----:B-1----:R1:W-:Y:S01]  /*4540*/  STL.64 [R1], R10 ;  /* 0x0000000a01007387 */ /* 0x0023e20000100a00 */
[----:B------:R-:W2:Y:S01]  /*4550*/  LDCU.64 UR4, c[0x4][0x60] ;  /* 0x01000c00ff0477ac */ /* 0x000ea20008000a00 */
[----:B------:R-:W-:Y:S01]  /*4560*/  MOV R6, R29 ;  /* 0x0000001d00067202 */ /* 0x000fe20000000f00 */
[----:B------:R1:W3:Y:S01]  /*4570*/  LDC.64 R8, c[0x4][R18] ;  /* 0x0100000012087b82 */ /* 0x0002e20000000a00 */
[----:B------:R-:W-:Y:S01]  /*4580*/  MOV R7, R28 ;  /* 0x0000001c00077202 */ /* 0x000fe20000000f00 */
[----:B--2---:R-:W-:Y:S01]  /*4590*/  IMAD.U32 R4, RZ, RZ, UR4 ;  /* 0x00000004ff047e24 */ /* 0x004fe2000f8e00ff */
[----:B-1----:R-:W-:-:S07]  /*45a0*/  MOV R5, UR5 ;  /* 0x0000000500057c02 */ /* 0x002fce0008000f00 */
[----:B------:R-:W-:-:S07]  /*45b0*/  LEPC R20, `(.L_x_79) ;  /* 0x000000001014794e */ /* 0x000fce0000000000 */
[----:B0--3--:R-:W-:Y:S05]  /*45c0*/  CALL.ABS.NOINC R8 ;  /* 0x0000000008007343 */ /* 0x009fea0003c00000 */
.L_x_79:
[----:B------:R0:W1:Y:S01]  /*45d0*/  LDC.64 R8, c[0x4][R18] ;  /* 0x0100000012087b82 */ /* 0x0000620000000a00 */
[----:B------:R-:W2:Y:S01]  /*45e0*/  LDCU.64 UR4, c[0x4][0x68] ;  /* 0x01000d00ff0477ac */ /* 0x000ea20008000a00 */
[----:B------:R-:W-:Y:S02]  /*45f0*/  CS2R R6, SRZ ;  /* 0x0000000000067805 */ /* 0x000fe4000001ff00 */
[----:B--2---:R-:W-:Y:S01]  /*4600*/  MOV R4, UR4 ;  /* 0x0000000400047c02 */ /* 0x004fe20008000f00 */
[----:B0-----:R-:W-:-:S07]  /*4610*/  IMAD.U32 R5, RZ, RZ, UR5 ;  /* 0x00000005ff057e24 */ /* 0x001fce000f8e00ff */
[----:B------:R-:W-:-:S07]  /*4620*/  LEPC R20, `(.L_x_80) ;  /* 0x000000001014794e */ /* 0x000fce0000000000 */
[----:B-1----:R-:W-:Y:S05]  /*4630*/  CALL.ABS.NOINC R8 ;  /* 0x0000000008007343 */ /* 0x002fea0003c00000 */
.L_x_80:
[----:B------:R-:W0:Y:S01]  /*4640*/  LDCU UR4, c[0x0][0x3b4] ;  /* 0x00007680ff0477ac */ /* 0x000e220008000800 */
[----:B------:R-:W-:Y:S01]  /*4650*/  HFMA2 R18, -RZ, RZ, 0, 0 ;  /* 0x00000000ff127431 */ /* 0x000fe200000001ff */
[----:B0-----:R-:W-:-:S09]  /*4660*/  UISETP.GE.AND UP0, UPT, UR4, URZ, UPT ;  /* 0x000000ff0400728c */ /* 0x001fd2000bf06270 */
[----:B------:R-:W-:Y:S05]  /*4670*/  BRA.U !UP0, `(.L_x_81) ;  /* 0x0000000108807547 */ /* 0x000fea000b800000 */
[C---:B------:R-:W-:Y:S01]  /*4680*/  ISETP.GE.U32.AND P0, PT, R19.reuse, 0x4, PT ;  /* 0x000000041300780c */ /* 0x040fe20003f06070 */
[----:B------:R-:W-:Y:S01]  /*4690*/  BSSY.RECONVERGENT B0, `(.L_x_82) ;  /* 0x000000f000007945 */ /* 0x000fe20003800200 */
[----:B------:R-:W-:Y:S02]  /*46a0*/  LOP3.LUT R8, R19, 0x3, RZ, 0xc0, !PT ;  /* 0x0000000313087812 */ /* 0x000fe400078ec0ff */
[----:B------:R-:W-:Y:S02]  /*46b0*/  MOV R18, RZ ;  /* 0x000000ff00127202 */ /* 0x000fe40000000f00 */
[----:B------:R-:W-:Y:S02]  /*46c0*/  ISETP.NE.AND P1, PT, R8, RZ, PT ;  /* 0x000000ff0800720c */ /* 0x000fe40003f25270 */
[----:B------:R-:W-:-:S05]  /*46d0*/  MOV R0, RZ ;  /* 0x000000ff00007202 */ /* 0x000fca0000000f00 */
[----:B------:R-:W-:Y:S06]  /*46e0*/  @!P0 BRA `(.L_x_83) ;  /* 0x0000000000248947 */ /* 0x000fec0003800000 */
[----:B------:R-:W0:Y:S01]  /*46f0*/  S2UR UR5, SR_CgaCtaId ;  /* 0x00000000000579c3 */ /* 0x000e220000008800 */
[----:B------:R-:W-:Y:S01]  /*4700*/  UMOV UR4, 0x400 ;  /* 0x0000040000047882 */ /* 0x000fe20000000000 */
[----:B------:R-:W-:Y:S01]  /*4710*/  MOV R0, 0x4 ;  /* 0x0000000400007802 */ /* 0x000fe20000000f00 */
[----:B0-----:R-:W-:-:S09]  /*4720*/  ULEA UR4, UR5, UR4, 0x18 ;  /* 0x0000000405047291 */ /* 0x001fd2000f8ec0ff */
[----:B------:R-:W0:Y:S02]  /*4730*/  LDS.128 R4, [UR4+0x500] ;  /* 0x00050004ff047984 */ /* 0x000e240008000c00 */
[----:B0-----:R-:W-:-:S04]  /*4740*/  FADD R4, RZ, R4 ;  /* 0x00000004ff047221 */ /* 0x001fc80000000000 */
[----:B------:R-:W-:-:S04]  /*4750*/  FADD R5, R5, R4 ;  /* 0x0000000405057221 */ /* 0x000fc80000000000 */
[----:B------:R-:W-:-:S04]  /*4760*/  FADD R6, R6, R5 ;  /* 0x0000000506067221 */ /* 0x000fc80000000000 */
[----:B------:R-:W-:-:S07]  /*4770*/  FADD R18, R7, R6 ;  /* 0x0000000607127221 */ /* 0x000fce0000000000 */
.L_x_83:
[----:B------:R-:W-:Y:S05]  /*4780*/  BSYNC.RECONVERGENT B0 ;  /* 0x0000000000007941 */ /* 0x000fea0003800200 */
.L_x_82:
[----:B------:R-:W-:Y:S04]  /*4790*/  BSSY.RECONVERGENT B0, `(.L_x_81) ;  /* 0x000000e000007945 */ /* 0x000fe80003800200 */
[----:B------:R-:W-:Y:S05]  /*47a0*/  @!P1 BRA `(.L_x_84) ;  /* 0x0000000000309947 */ /* 0x000fea0003800000 */
[----:B------:R-:W-:-:S07]  /*47b0*/  IMAD.MOV.U32 R3, RZ, RZ, RZ ;  /* 0x000000ffff037224 */ /* 0x000fce00078e00ff */
.L_x_85:
[----:B------:R-:W0:Y:S01]  /*47c0*/  S2UR UR5, SR_CgaCtaId ;  /* 0x00000000000579c3 */ /* 0x000e220000008800 */
[----:B------:R-:W-:Y:S01]  /*47d0*/  UMOV UR4, 0x400 ;  /* 0x0000040000047882 */ /* 0x000fe20000000000 */
[----:B------:R-:W-:Y:S01]  /*47e0*/  IADD3 R3, PT, PT, R3, 0x1, RZ ;  /* 0x0000000103037810 */ /* 0x000fe20007ffe0ff */
[----:B------:R-:W-:-:S03]  /*47f0*/  UIADD3 UR4, UPT, UPT, UR4, 0x500, URZ ;  /* 0x0000050004047890 */ /* 0x000fc6000fffe0ff */
[----:B------:R-:W-:Y:S01]  /*4800*/  ISETP.NE.AND P0, PT, R3, R8, PT ;  /* 0x000000080300720c */ /* 0x000fe20003f05270 */
[----:B0-----:R-:W-:-:S06]  /*4810*/  ULEA UR4, UR5, UR4, 0x18 ;  /* 0x0000000405047291 */ /* 0x001fcc000f8ec0ff */
[C---:B------:R-:W-:Y:S02]  /*4820*/  LEA R4, R0.reuse, UR4, 0x2 ;  /* 0x0000000400047c11 */ /* 0x040fe4000f8e10ff */
[----:B------:R-:W-:-:S03]  /*4830*/  IADD3 R0, PT, PT, R0, 0x1, RZ ;  /* 0x0000000100007810 */ /* 0x000fc60007ffe0ff */
[----:B------:R-:W0:Y:S02]  /*4840*/  LDS R5, [R4] ;  /* 0x0000000004057984 */ /* 0x000e240000000800 */
[----:B0-----:R-:W-:Y:S01]  /*4850*/  FADD R18, R5, R18 ;  /* 0x0000001205127221 */ /* 0x001fe20000000000 */
[----:B------:R-:W-:Y:S06]  /*4860*/  @P0 BRA `(.L_x_85) ;  /* 0xfffffffc00d40947 */ /* 0x000fec000383ffff */
.L_x_84:
[----:B------:R-:W-:Y:S05]  /*4870*/  BSYNC.RECONVERGENT B0 ;  /* 0x0000000000007941 */ /* 0x000fea0003800200 */
.L_x_81:
[----:B------:R-:W-:Y:S01]  /*4880*/  MOV R19, 0xe0 ;  /* 0x000000e000137802 */ /* 0x000fe20000000f00 */
[----:B------:R-:W0:Y:S01]  /*4890*/  LDCU.64 UR4, c[0x4][0x70] ;  /* 0x01000e00ff0477ac */ /* 0x000e220008000a00 */
[----:B------:R-:W-:Y:S02]  /*48a0*/  CS2R R6, SRZ ;  /* 0x0000000000067805 */ /* 0x000fe4000001ff00 */
[----:B------:R1:W2:Y:S01]  /*48b0*/  LDC.64 R8, c[0x4][R19] ;  /* 0x0100000013087b82 */ /* 0x0002a20000000a00 */
[----:B0-----:R-:W-:Y:S02]  /*48c0*/  MOV R4, UR4 ;  /* 0x0000000400047c02 */ /* 0x001fe40008000f00 */
[----:B-1----:R-:W-:-:S07]  /*48d0*/  MOV R5, UR5 ;  /* 0x0000000500057c02 */ /* 0x002fce0008000f00 */
[----:B------:R-:W-:-:S07]  /*48e0*/  LEPC R20, `(.L_x_86) ;  /* 0x000000001014794e */ /* 0x000fce0000000000 */
[----:B--2---:R-:W-:Y:S05]  /*48f0*/  CALL.ABS.NOINC R8 ;  /* 0x0000000008007343 */ /* 0x004fea0003c00000 */
.L_x_86:
[----:B------:R-:W0:Y:S01]  /*4900*/  LDS R0, [R16+0x8] ;  /* 0x0000080010007984 */ /* 0x000e220000000800 */
[----:B------:R1:W2:Y:S01]  /*4910*/  LDC.64 R8, c[0x4][R19] ;  /* 0x0100000013087b82 */ /* 0x0002a20000000a00 */
[----:B------:R-:W3:Y:S01]  /*4920*/  LDCU.64 UR4, c[0x4][0x78] ;  /* 0x01000f00ff0477ac */ /* 0x000ee20008000a00 */
[----:B------:R-:W-:Y:S02]  /*4930*/  MOV R6, R29 ;  /* 0x0000001d00067202 */ /* 0x000fe40000000f00 */
[----:B------:R-:W-:Y:S01]  /*4940*/  MOV R7, R28 ;  /* 0x0000001c00077202 */ /* 0x000fe20000000f00 */
[----:B---3--:R-:W-:Y:S01]  /*4950*/  IMAD.U32 R4, RZ, RZ, UR4 ;  /* 0x00000004ff047e24 */ /* 0x008fe2000f8e00ff */
[----:B------:R-:W-:Y:S01]  /*4960*/  MOV R5, UR5 ;  /* 0x0000000500057c02 */ /* 0x000fe20008000f00 */
[----:B0-----:R-:W0:Y:S02]  /*4970*/  F2F.F64.F32 R10, R0 ;  /* 0x00000000000a7310 */ /* 0x001e240000201800 */
[----:B0-2---:R1:W-:Y:S04]  /*4980*/  STL.64 [R1], R10 ;  /* 0x0000000a01007387 */ /* 0x0053e80000100a00 */
[----:B------:R-:W-:-:S07]  /*4990*/  LEPC R20, `(.L_x_87) ;  /* 0x000000001014794e */ /* 0x000fce0000000000 */
[----:B-1----:R-:W-:Y:S05]  /*49a0*/  CALL.ABS.NOINC R8 ;  /* 0x0000000008007343 */ /* 0x002fea0003c00000 */
.L_x_87:
[----:B------:R-:W0:Y:S01]  /*49b0*/  F2F.F64.F32 R10, R18 ;  /* 0x00000012000a7310 */ /* 0x000e220000201800 */
[----:B------:R1:W2:Y:S01]  /*49c0*/  LDC.64 R8, c[0x4][R19] ;  /* 0x0100000013087b82 */ /* 0x0002a20000000a00 */
[----:B------:R-:W3:Y:S01]  /*49d0*/  LDCU.64 UR4, c[0x4][0x80] ;  /* 0x01001000ff0477ac */ /* 0x000ee20008000a00 */
[----:B------:R-:W-:Y:S02]  /*49e0*/  MOV R6, R29 ;  /* 0x0000001d00067202 */ /* 0x000fe40000000f00 */
[----:B------:R-:W-:Y:S01]  /*49f0*/  MOV R7, R28 ;  /* 0x0000001c00077202 */ /* 0x000fe20000000f00 */
[----:B0-----:R1:W-:Y:S01]  /*4a00*/  STL.64 [R1], R10 ;  /* 0x0000000a01007387 */ /* 0x0013e20000100a00 */
[----:B---3--:R-:W-:Y:S01]  /*4a10*/  MOV R4, UR4 ;  /* 0x0000000400047c02 */ /* 0x008fe20008000f00 */
[----:B------:R-:W-:-:S07]  /*4a20*/  IMAD.U32 R5, RZ, RZ, UR5 ;  /* 0x00000005ff057e24 */ /* 0x000fce000f8e00ff */
[----:B------:R-:W-:-:S07]  /*4a30*/  LEPC R20, `(.L_x_88) ;  /* 0x000000001014794e */ /* 0x000fce0000000000 */
[----:B-12---:R-:W-:Y:S05]  /*4a40*/  CALL.ABS.NOINC R8 ;  /* 0x0000000008007343 */ /* 0x006fea0003c00000 */
.L_x_88:
[----:B------:R0:W1:Y:S01]  /*4a50*/  LDC.64 R8, c[0x4][R19] ;  /* 0x0100000013087b82 */ /* 0x0000620000000a00 */
[----:B------:R-:W2:Y:S01]  /*4a60*/  LDCU.64 UR4, c[0x4][0x88] ;  /* 0x01001100ff0477ac */ /* 0x000ea20008000a00 */
[----:B------:R-:W-:Y:S01]  /*4a70*/  FADD R18, R18, -1 ;  /* 0xbf80000012127421 */ /* 0x000fe20000000000 */
[----:B------:R-:W-:-:S04]  /*4a80*/  CS2R R6, SRZ ;  /* 0x0000000000067805 */ /* 0x000fc8000001ff00 */
[----:B------:R-:W-:-:S04]  /*4a90*/  FSETP.GEU.AND P0, PT, |R18|, 0.0010000000474974513054, PT ;  /* 0x3a83126f1200780b */ /* 0x000fc80003f0e200 */
[----:B------:R-:W-:Y:S02]  /*4aa0*/  P2R R0, PR, RZ, 0x1 ;  /* 0x00000001ff007803 */ /* 0x000fe40000000000 */
[----:B--2---:R-:W-:Y:S02]  /*4ab0*/  MOV R4, UR4 ;  /* 0x0000000400047c02 */ /* 0x004fe40008000f00 */
[----:B0-----:R-:W-:-:S07]  /*4ac0*/  MOV R5, UR5 ;  /* 0x0000000500057c02 */ /* 0x001fce0008000f00 */
[----:B------:R-:W-:-:S07]  /*4ad0*/  LEPC R20, `(.L_x_89) ;  /* 0x000000001014794e */ /* 0x000fce0000000000 */
[----:B-1----:R-:W-:Y:S05]  /*4ae0*/  CALL.ABS.NOINC R8 ;  /* 0x0000000008007343 */ /* 0x002fea0003c00000 */
.L_x_89:
[----:B------:R-:W0:Y:S01]  /*4af0*/  LDC.64 R4, c[0x4][0x90] ;  /* 0x01002400ff047b82 */ /* 0x000e220000000a00 */
[----:B------:R-:W-:Y:S01]  /*4b00*/  FSETP.GEU.AND P6, PT, |R18|, 0.0010000000474974513054, PT ;  /* 0x3a83126f1200780b */ /* 0x000fe20003fce200 */
[----:B------:R-:W1:Y:S01]  /*4b10*/  F2F.F64.F32 R10, |R18| ;  /* 0x40000012000a7310 */ /* 0x000e620000201800 */
[----:B------:R-:W2:Y:S01]  /*4b20*/  LDCU.64 UR4, c[0x4][0xa0] ;  /* 0x01001400ff0477ac */ /* 0x000ea20008000a00 */
[----:B------:R-:W-:Y:S01]  /*4b30*/  MOV R6, R29 ;  /* 0x0000001d00067202 */ /* 0x000fe20000000f00 */
[----:B------:R-:W-:-:S03]  /*4b40*/  IMAD.MOV.U32 R7, RZ, RZ, R28 ;  /* 0x000000ffff077224 */ /* 0x000fc600078e001c */
[----:B------:R3:W4:Y:S01]  /*4b50*/  LDC.64 R8, c[0x4][R19] ;  /* 0x0100000013087b82 */ /* 0x0007220000000a00 */
[----:B-1----:R1:W-:Y:S07]  /*4b60*/  STL.64 [R1+0x8], R10 ;  /* 0x0000080a01007387 */ /* 0x0023ee0000100a00 */
[----:B0-----:R-:W1:Y:S08]  /*4b70*/  @P6 LDC R4, c[0x4][0x98] ;  /* 0x01002600ff046b82 */ /* 0x001e700000000800 */
[----:B------:R-:W0:Y:S01]  /*4b80*/  @P6 LDC R5, c[0x4][0x9c] ;  /* 0x01002700ff056b82 */ /* 0x000e220000000800 */
[----:B-1----:R-:W-:Y:S01]  /*4b90*/  IMAD.MOV.U32 R10, RZ, RZ, R4 ;  /* 0x000000ffff0a7224 */ /* 0x002fe200078e0004 */
[----:B--2---:R-:W-:-:S02]  /*4ba0*/  MOV R4, UR4 ;  /* 0x0000000400047c02 */ /* 0x004fc40008000f00 */
[----:B0-----:R-:W-:Y:S02]  /*4bb0*/  MOV R11, R5 ;  /* 0x00000005000b7202 */ /* 0x001fe40000000f00 */
[----:B------:R-:W-:-:S03]  /*4bc0*/  MOV R5, UR5 ;  /* 0x0000000500057c02 */ /* 0x000fc60008000f00 */
[----:B----4-:R3:W-:Y:S04]  /*4bd0*/  STL.64 [R1], R10 ;  /* 0x0000000a01007387 */ /* 0x0107e80000100a00 */
[----:B------:R-:W-:-:S07]  /*4be0*/  LEPC R20, `(.L_x_90) ;  /* 0x000000001014794e */ /* 0x000fce0000000000 */
[----:B---3--:R-:W-:Y:S05]  /*4bf0*/  CALL.ABS.NOINC R8 ;  /* 0x0000000008007343 */ /* 0x008fea0003c00000 */
.L_x_90:
[----:B------:R-:W0:Y:S01]  /*4c00*/  LDC.64 R10, c[0x4][0xb0] ;  /* 0x01002c00ff0a7b82 */ /* 0x000e220000000a00 */
[----:B------:R-:W-:Y:S01]  /*4c10*/  FSETP.GEU.AND P6, PT, |R18|, 0.0010000000474974513054, PT ;  /* 0x3a83126f1200780b */ /* 0x000fe20003fce200 */
[----:B------:R-:W1:Y:S01]  /*4c20*/  LDCU.64 UR4, c[0x4][0xa8] ;  /* 0x01001500ff0477ac */ /* 0x000e620008000a00 */
[----:B------:R-:W-:Y:S02]  /*4c30*/  MOV R6, R29 ;  /* 0x0000001d00067202 */ /* 0x000fe40000000f00 */
[----:B------:R-:W-:-:S03]  /*4c40*/  MOV R7, R28 ;  /* 0x0000001c00077202 */ /* 0x000fc60000000f00 */
[----:B------:R2:W3:Y:S01]  /*4c50*/  LDC.64 R8, c[0x4][R19] ;  /* 0x0100000013087b82 */ /* 0x0004e20000000a00 */
[----:B-1----:R-:W-:Y:S02]  /*4c60*/  MOV R4, UR4 ;  /* 0x0000000400047c02 */ /* 0x002fe40008000f00 */
[----:B------:R-:W-:-:S05]  /*4c70*/  MOV R5, UR5 ;  /* 0x0000000500057c02 */ /* 0x000fca0008000f00 */
[----:B0-----:R-:W0:Y:S08]  /*4c80*/  @P6 LDC R10, c[0x4][0xb8] ;  /* 0x01002e00ff0a6b82 */ /* 0x001e300000000800 */
[----:B------:R-:W0:Y:S02]  /*4c90*/  @P6 LDC R11, c[0x4][0xbc] ;  /* 0x01002f00ff0b6b82 */ /* 0x000e240000000800 */
[----:B0--3--:R2:W-:Y:S02]  /*4ca0*/  STL.64 [R1], R10 ;  /* 0x0000000a01007387 */ /* 0x0095e40000100a00 */
[----:B------:R-:W-:-:S07]  /*4cb0*/  LEPC R20, `(.L_x_91) ;  /* 0x000000001014794e */ /* 0x000fce0000000000 */
[----:B--2---:R-:W-:Y:S05]  /*4cc0*/  CALL.ABS.NOINC R8 ;  /* 0x0000000008007343 */ /* 0x004fea0003c00000 */
.L_x_91:
[----:B------:R-:W0:Y:S01]  /*4cd0*/  LDC.64 R10, c[0x4][0xc8] ;  /* 0x01003200ff0a7b82 */ /* 0x000e220000000a00 */
[----:B------:R-:W-:Y:S01]  /*4ce0*/  FSETP.GEU.AND P6, PT, |R18|, 0.0010000000474974513054, PT ;  /* 0x3a83126f1200780b */ /* 0x000fe20003fce200 */
[----:B------:R-:W1:Y:S01]  /*4cf0*/  LDCU.64 UR4, c[0x4][0xc0] ;  /* 0x01001800ff0477ac */ /* 0x000e620008000a00 */
[----:B------:R-:W-:Y:S02]  /*4d00*/  MOV R6, R29 ;  /* 0x0000001d00067202 */ /* 0x000fe40000000f00 */
[----:B------:R-:W-:-:S03]  /*4d10*/  MOV R7, R28 ;  /* 0x0000001c00077202 */ /* 0x000fc60000000f00 */
[----:B------:R2:W3:Y:S01]  /*4d20*/  LDC.64 R8, c[0x4][R19] ;  /* 0x0100000013087b82 */ /* 0x0004e20000000a00 */
[----:B-1----:R-:W-:Y:S01]  /*4d30*/  IMAD.U32 R4, RZ, RZ, UR4 ;  /* 0x00000004ff047e24 */ /* 0x002fe2000f8e00ff */
[----:B------:R-:W-:-:S06]  /*4d40*/  MOV R5, UR5 ;  /* 0x0000000500057c02 */ /* 0x000fcc0008000f00 */
[----:B0-----:R-:W0:Y:S08]  /*4d50*/  @P6 LDC R10, c[0x4][0xd0] ;  /* 0x01003400ff0a6b82 */ /* 0x001e300000000800 */
[----:B------:R-:W0:Y:S02]  /*4d60*/  @P6 LDC R11, c[0x4][0xd4] ;  /* 0x01003500ff0b6b82 */ /* 0x000e240000000800 */
[----:B0--3--:R2:W-:Y:S02]  /*4d70*/  STL.64 [R1], R10 ;  /* 0x0000000a01007387 */ /* 0x0095e40000100a00 */
[----:B------:R-:W-:-:S07]  /*4d80*/  LEPC R20, `(.L_x_73) ;  /* 0x000000001014794e */ /* 0x000fce0000000000 */
[----:B--2---:R-:W-:Y:S05]  /*4d90*/  CALL.ABS.NOINC R8 ;  /* 0x0000000008007343 */ /* 0x004fea0003c00000 */
.L_x_73:
[----:B--2---:R-:W-:Y:S05]  /*4da0*/  BSYNC.RECONVERGENT B7 ;  /* 0x0000000000077941 */ /* 0x004fea0003800200 */
.L_x_72:
[----:B---3--:R-:W2:Y:S02]  /*4db0*/  LDC R3, c[0x0][0x3c4] ;  /* 0x0000f100ff037b82 */ /* 0x008ea40000000800 */
[----:B--2---:R-:W-:-:S13]  /*4dc0*/  ISETP.GE.AND P0, PT, R30, R3, PT ;  /* 0x000000031e00720c */ /* 0x004fda0003f06270 */
[----:B------:R-:W-:Y:S05]  /*4dd0*/  @P0 EXIT ;  /* 0x000000000000094d */ /* 0x000fea0003800000 */
[----:B-1----:R-:W1:Y:S01]  /*4de0*/  LDC R0, c[0x0][0x3c0] ;  /* 0x0000f000ff007b82 */ /* 0x002e620000000800 */
[----:B------:R-:W2:Y:S07]  /*4df0*/  LDCU UR4, c[0x0][0x3b8] ;  /* 0x00007700ff0477ac */ /* 0x000eae0008000800 */
[----:B------:R-:W3:Y:S01]  /*4e00*/  LDC R4, c[0x0][0x3b4] ;  /* 0x0000ed00ff047b82 */ /* 0x000ee20000000800 */
[----:B-1----:R-:W-:Y:S02]  /*4e10*/  IMAD R31, R0, UR38, R31 ;  /* 0x00000026001f7c24 */ /* 0x002fe4000f8e021f */
[----:B--2---:R-:W-:-:S04]  /*4e20*/  IMAD R0, R3, UR4, RZ ;  /* 0x0000000403007c24 */ /* 0x004fc8000f8e02ff */
[C---:B------:R-:W-:Y:S01]  /*4e30*/  IMAD R19, R31.reuse, R0, RZ ;  /* 0x000000001f137224 */ /* 0x040fe200078e02ff */
[----:B---3--:R-:W-:Y:S01]  /*4e40*/  LOP3.LUT R18, R4, 0x7ffffff0, RZ, 0xc0, !PT ;  /* 0x7ffffff004127812 */ /* 0x008fe200078ec0ff */
[----:B------:R-:W-:-:S07]  /*4e50*/  IMAD R23, R31, UR4, R4 ;  /* 0x000000041f177c24 */ /* 0x000fce000f8e0204 */
.L_x_101:
[----:B-1----:R-:W1:Y:S01]  /*4e60*/  LDC R3, c[0x0][0x3b4] ;  /* 0x0000ed00ff037b82 */ /* 0x002e620000000800 */
[----:B------:R-:W-:Y:S01]  /*4e70*/  HFMA2 R13, -RZ, RZ, 0, 0 ;  /* 0x00000000ff0d7431 */ /* 0x000fe200000001ff */
[----:B-1----:R-:W-:-:S13]  /*4e80*/  ISETP.GE.AND P0, PT, R3, 0x1, PT ;  /* 0x000000010300780c */ /* 0x002fda0003f06270 */
[----:B--2---:R-:W-:Y:S05]  /*4e90*/  @!P0 BRA `(.L_x_92) ;  /* 0x0000000c00388947 */ /* 0x004fea0003800000 */
[----:B------:R-:W-:Y:S01]  /*4ea0*/  ISETP.GE.U32.AND P0, PT, R3, 0x10, PT ;  /* 0x000000100300780c */ /* 0x000fe20003f06070 */
[----:B------:R-:W-:Y:S01]  /*4eb0*/  IMAD.MOV.U32 R13, RZ, RZ, RZ ;  /* 0x000000ffff0d7224 */ /* 0x000fe200078e00ff */
[----:B------:R-:W-:-:S11]  /*4ec0*/  MOV R0, RZ ;  /* 0x000000ff00007202 */ /* 0x000fd60000000f00 */
[----:B------:R-:W-:Y:S05]  /*4ed0*/  @!P0 BRA `(.L_x_93) ;  /* 0x00000004005c8947 */ /* 0x000fea0003800000 */
[----:B------:R-:W1:Y:S01]  /*4ee0*/  S2UR UR5, SR_CgaCtaId ;  /* 0x00000000000579c3 */ /* 0x000e620000008800 */
[----:B------:R-:W-:Y:S01]  /*4ef0*/  UMOV UR4, 0x400 ;  /* 0x0000040000047882 */ /* 0x000fe20000000000 */
[----:B------:R-:W-:Y:S01]  /*4f00*/  BSSY.RECONVERGENT B0, `(.L_x_94) ;  /* 0x0000053000007945 */ /* 0x000fe20003800200 */
[----:B------:R-:W-:Y:S01]  /*4f10*/  UIADD3 UR4, UPT, UPT, UR4, 0x500, URZ ;  /* 0x0000050004047890 */ /* 0x000fe2000fffe0ff */
[----:B------:R-:W-:Y:S02]  /*4f20*/  IADD3 R0, PT, PT, -R18, RZ, RZ ;  /* 0x000000ff12007210 */ /* 0x000fe40007ffe1ff */
[----:B------:R-:W-:Y:S02]  /*4f30*/  IADD3 R11, PT, PT, R19, R30, RZ ;  /* 0x0000001e130b7210 */ /* 0x000fe40007ffe0ff */
[----:B------:R-:W-:Y:S01]  /*4f40*/  MOV R13, RZ ;  /* 0x000000ff000d7202 */ /* 0x000fe20000000f00 */
[----:B-1----:R-:W-:-:S04]  /*4f50*/  ULEA UR4, UR5, UR4, 0x18 ;  /* 0x0000000405047291 */ /* 0x002fc8000f8ec0ff */
[----:B------:R-:W-:-:S06]  /*4f60*/  UIADD3 UR4, UPT, UPT, UR4, 0x20, URZ ;  /* 0x0000002004047890 */ /* 0x000fcc000fffe0ff */
[----:B0-----:R-:W-:-:S07]  /*4f70*/  IMAD.U32 R9, RZ, RZ, UR4 ;  /* 0x00000004ff097e24 */ /* 0x001fce000f8e00ff */
.L_x_95:
[----:B------:R-:W0:Y:S01]  /*4f80*/  LDC.64 R32, c[0x0][0x3a8] ;  /* 0x0000ea00ff207b82 */ /* 0x000e220000000a00 */
[----:B----4-:R-:W1:Y:S07]  /*4f90*/  LDS.128 R4, [R9+-0x20] ;  /* 0xffffe00009047984 */ /* 0x010e6e0000000c00 */
[----:B------:R-:W2:Y:S01]  /*4fa0*/  LDC R8, c[0x0][0x3c4] ;  /* 0x0000f100ff087b82 */ /* 0x000ea20000000800 */
[----:B0-----:R-:W-:-:S05]  /*4fb0*/  IMAD.WIDE R32, R11, 0x2, R32 ;  /* 0x000000020b207825 */ /* 0x001fca00078e0220 */
[----:B------:R-:W3:Y:S01]  /*4fc0*/  LDG.E.U16 R10, desc[UR36][R32.64] ;  /* 0x00000024200a7981 */ /* 0x000ee2000c1e1500 */
[----:B--2---:R-:W-:-:S05]  /*4fd0*/  IMAD.WIDE R24, R8, 0x2, R32 ;  /* 0x0000000208187825 */ /* 0x004fca00078e0220 */
[----:B------:R0:W2:Y:S01]  /*4fe0*/  LDG.E.U16 R15, desc[UR36][R24.64] ;  /* 0x00000024180f7981 */ /* 0x0000a2000c1e1500 */
[----:B------:R-:W-:-:S05]  /*4ff0*/  IMAD.WIDE R26, R8, 0x2, R24 ;  /* 0x00000002081a7825 */ /* 0x000fca00078e0218 */
[----:B------:R4:W5:Y:S01]  /*5000*/  LDG.E.U16 R14, desc[UR36][R26.64] ;  /* 0x000000241a0e7981 */ /* 0x000962000c1e1500 */
[----:B------:R-:W-:-:S05]  /*5010*/  IMAD.WIDE R20, R8, 0x2, R26 ;  /* 0x0000000208147825 */ /* 0x000fca00078e021a */
[----:B------:R-:W5:Y:S01]  /*5020*/  LDG.E.U16 R12, desc[UR36][R20.64] ;  /* 0x00000024140c7981 */ /* 0x000f62000c1e1500 */
[----:B------:R-:W-:-:S04]  /*5030*/  IMAD.WIDE R34, R8, 0x2, R20 ;  /* 0x0000000208227825 */ /* 0x000fc800078e0214 */
[----:B0-----:R-:W-:-:S04]  /*5040*/  IMAD.WIDE R24, R8, 0x2, R34 ;  /* 0x0000000208187825 */ /* 0x001fc800078e0222 */
[----:B------:R-:W-:-:S05]  /*5050*/  IMAD.WIDE R32, R8, 0x2, R24 ;  /* 0x0000000208207825 */ /* 0x000fca00078e0218 */
[----:B------:R-:W5:Y:S01]  /*5060*/  LDG.E.U16 R20, desc[UR36][R32.64] ;  /* 0x0000002420147981 */ /* 0x000f62000c1e1500 */
[----:B----4-:R-:W-:-:S05]  /*5070*/  IMAD.WIDE R26, R8, 0x2, R32 ;  /* 0x00000002081a7825 */ /* 0x010fca00078e0220 */
[----:B------:R-:W4:Y:S01]  /*5080*/  LDG.E.U16 R21, desc[UR36][R26.64] ;  /* 0x000000241a157981 */ /* 0x000f22000c1e1500 */
[----:B---3--:R-:W-:-:S05]  /*5090*/  HADD2.F32 R10, -RZ, R10.H0_H0 ;  /* 0x2000000aff0a7230 */ /* 0x008fca0000004100 */
[----:B-1----:R-:W-:Y:S02]  /*50a0*/  FFMA R4, R10, R4, R13 ;  /* 0x000000040a047223 */ /* 0x002fe4000000000d */
[----:B------:R0:W3:Y:S01]  /*50b0*/  LDG.E.U16 R10, desc[UR36][R34.64] ;  /* 0x00000024220a7981 */ /* 0x0000e2000c1e1500 */
[----:B--2---:R-:W-:-:S05]  /*50c0*/  HADD2.F32 R15, -RZ, R15.H0_H0 ;  /* 0x2000000fff0f7230 */ /* 0x004fca0000004100 */
[----:B------:R-:W-:Y:S01]  /*50d0*/  FFMA R5, R5, R15, R4 ;  /* 0x0000000f05057223 */ /* 0x000fe20000000004 */
[----:B-----5:R-:W-:Y:S01]  /*50e0*/  HADD2.F32 R14, -RZ, R14.H0_H0 ;  /* 0x2000000eff0e7230 */ /* 0x020fe20000004100 */
[----:B------:R1:W2:Y:S04]  /*50f0*/  LDG.E.U16 R15, desc[UR36][R24.64] ;  /* 0x00000024180f7981 */ /* 0x0002a8000c1e1500 */
[----:B------:R-:W-:Y:S01]  /*5100*/  FFMA R6, R6, R14, R5 ;  /* 0x0000000e06067223 */ /* 0x000fe20000000005 */
[----:B------:R-:W-:-:S05]  /*5110*/  HADD2.F32 R12, -RZ, R12.H0_H0 ;  /* 0x2000000cff0c7230 */ /* 0x000fca0000004100 */
[----:B0-----:R-:W-:Y:S02]  /*5120*/  FFMA R35, R7, R12, R6 ;  /* 0x0000000c07237223 */ /* 0x001fe40000000006 */
[----:B------:R-:W0:Y:S01]  /*5130*/  LDS.128 R4, [R9+-0x10] ;  /* 0xfffff00009047984 */ /* 0x000e220000000c00 */
[----:B------:R-:W-:-:S05]  /*5140*/  IMAD.WIDE R12, R8, 0x2, R26 ;  /* 0x00000002080c7825 */ /* 0x000fca00078e021a */
[----:B------:R5:W5:Y:S01]  /*5150*/  LDG.E.U16 R14, desc[UR36][R12.64] ;  /* 0x000000240c0e7981 */ /* 0x000b62000c1e1500 */
[----:B-1----:R-:W-:-:S04]  /*5160*/  IMAD.WIDE R24, R8, 0x2, R12 ;  /* 0x0000000208187825 */ /* 0x002fc800078e020c */
[----:B------:R-:W-:Y:S02]  /*5170*/  HADD2.F32 R20, -RZ, R20.H0_H0 ;  /* 0x20000014ff147230 */ /* 0x000fe40000004100 */
[----:B---3--:R-:W-:-:S05]  /*5180*/  HADD2.F32 R10, -RZ, R10.H0_H0 ;  /* 0x2000000aff0a7230 */ /* 0x008fca0000004100 */
[----:B0-----:R-:W-:Y:S02]  /*5190*/  FFMA R4, R10, R4, R35 ;  /* 0x000000040a047223 */ /* 0x001fe40000000023 */
[----:B------:R-:W3:Y:S01]  /*51a0*/  LDG.E.U16 R10, desc[UR36][R24.64] ;  /* 0x00000024180a7981 */ /* 0x000ee2000c1e1500 */
[----:B--2---:R-:W-:-:S05]  /*51b0*/  HADD2.F32 R15, -RZ, R15.H0_H0 ;  /* 0x2000000fff0f7230 */ /* 0x004fca0000004100 */
[----:B------:R-:W-:Y:S01]  /*51c0*/  FFMA R5, R5, R15, R4 ;  /* 0x0000000f05057223 */ /* 0x000fe20000000004 */
[----:B----4-:R-:W-:-:S03]  /*51d0*/  HADD2.F32 R15, -RZ, R21.H0_H0 ;  /* 0x20000015ff0f7230 */ /* 0x010fc60000004100 */
[----:B------:R-:W-:Y:S01]  /*51e0*/  FFMA R6, R6, R20, R5 ;  /* 0x0000001406067223 */ /* 0x000fe20000000005 */
[----:B------:R-:W-:-:S04]  /*51f0*/  IMAD.WIDE R20, R8, 0x2, R24 ;  /* 0x0000000208147825 */ /* 0x000fc800078e0218 */
[----:B------:R-:W-:Y:S01]  /*5200*/  FFMA R15, R7, R15, R6 ;  /* 0x0000000f070f7223 */ /* 0x000fe20000000006 */
[----:B------:R-:W2:Y:S01]  /*5210*/  LDG.E.U16 R22, desc[UR36][R20.64] ;  /* 0x0000002414167981 */ /* 0x000ea2000c1e1500 */
[----:B-----5:R-:W-:-:S03]  /*5220*/  IMAD.WIDE R12, R8, 0x2, R20 ;  /* 0x00000002080c7825 */ /* 0x020fc600078e0214 */
[----:B------:R-:W0:Y:S04]  /*5230*/  LDS.128 R4, [R9] ;  /* 0x0000000009047984 */ /* 0x000e280000000c00 */
[----:B------:R1:W4:Y:S01]  /*5240*/  LDG.E.U16 R24, desc[UR36][R12.64] ;  /* 0x000000240c187981 */ /* 0x000322000c1e1500 */
[----:B------:R-:W-:-:S04]  /*5250*/  IMAD.WIDE R32, R8, 0x2, R12 ;  /* 0x0000000208207825 */ /* 0x000fc800078e020c */
[----:B------:R-:W-:Y:S02]  /*5260*/  HADD2.F32 R14, -RZ, R14.H0_H0 ;  /* 0x2000000eff0e7230 */ /* 0x000fe40000004100 */
[----:B------:R-:W-:-:S05]  /*5270*/  IMAD.WIDE R26, R8, 0x2, R32 ;  /* 0x00000002081a7825 */ /* 0x000fca00078e0220 */
[----:B------:R-:W5:Y:S01]  /*5280*/  LDG.E.U16 R20, desc[UR36][R26.64] ;  /* 0x000000241a147981 */ /* 0x000f62000c1e1500 */
[----:B0-----:R-:W-:Y:S01]  /*5290*/  FFMA R4, R14, R4, R15 ;  /* 0x000000040e047223 */ /* 0x001fe2000000000f */
[----:B------:R-:W-:-:S05]  /*52a0*/  IMAD.WIDE R14, R8, 0x2, R26 ;  /* 0x00000002080e7825 */ /* 0x000fca00078e021a */
[----:B------:R-:W5:Y:S01]  /*52b0*/  LDG.E.U16 R21, desc[UR36][R14.64] ;  /* 0x000000240e157981 */ /* 0x000f62000c1e1500 */
[----:B-1----:R-:W-:-:S06]  /*52c0*/  IMAD.WIDE R12, R8, 0x2, R14 ;  /* 0x00000002080c7825 */ /* 0x002fcc00078e020e */
[----:B------:R-:W5:Y:S01]  /*52d0*/  LDG.E.U16 R12, desc[UR36][R12.64] ;  /* 0x000000240c0c7981 */ /* 0x000f62000c1e1500 */
[----:B---3--:R-:W-:-:S05]  /*52e0*/  HADD2.F32 R10, -RZ, R10.H0_H0 ;  /* 0x2000000aff0a7230 */ /* 0x008fca0000004100 */
[----:B------:R-:W-:Y:S02]  /*52f0*/  FFMA R5, R5, R10, R4 ;  /* 0x0000000a05057223 */ /* 0x000fe40000000004 */
[----:B------:R-:W3:Y:S01]  /*5300*/  LDG.E.U16 R10, desc[UR36][R32.64] ;  /* 0x00000024200a7981 */ /* 0x000ee2000c1e1500 */
[----:B--2---:R-:W-:-:S05]  /*5310*/  HADD2.F32 R22, -RZ, R22.H0_H0 ;  /* 0x20000016ff167230 */ /* 0x004fca0000004100 */
[----:B------:R-:W-:Y:S01]  /*5320*/  FFMA R6, R6, R22, R5 ;  /* 0x0000001606067223 */ /* 0x000fe20000000005 */
[----:B----4-:R-:W-:-:S05]  /*5330*/  HADD2.F32 R24, -RZ, R24.H0_H0 ;  /* 0x20000018ff187230 */ /* 0x010fca0000004100 */
[----:B------:R-:W-:Y:S02]  /*5340*/  FFMA R25, R7, R24, R6 ;  /* 0x0000001807197223 */ /* 0x000fe40000000006 */
[----:B------:R0:W1:Y:S01]  /*5350*/  LDS.128 R4, [R9+0x10] ;  /* 0x0000100009047984 */ /* 0x0000620000000c00 */
[----:B------:R-:W-:-:S04]  /*5360*/  IADD3 R0, PT, PT, R0, 0x10, RZ ;  /* 0x0000001000007810 */ /* 0x000fc80007ffe0ff */
[----:B------:R-:W-:Y:S01]  /*5370*/  ISETP.NE.AND P0, PT, R0, RZ, PT ;  /* 0x000000ff0000720c */ /* 0x000fe20003f05270 */
[----:B-----5:R-:W-:Y:S01]  /*5380*/  HADD2.F32 R20, -RZ, R20.H0_H0 ;  /* 0x20000014ff147230 */ /* 0x020fe20000004100 */
[----:B------:R-:W-:Y:S02]  /*5390*/  LEA R11, R8, R11, 0x4 ;  /* 0x0000000b080b7211 */ /* 0x000fe400078e20ff */
[----:B0-----:R-:W-:Y:S01]  /*53a0*/  IADD3 R9, PT, PT, R9, 0x40, RZ ;  /* 0x0000004009097810 */ /* 0x001fe20007ffe0ff */
[----:B------:R-:W-:Y:S02]  /*53b0*/  HADD2.F32 R21, -RZ, R21.H0_H0 ;  /* 0x20000015ff157230 */ /* 0x000fe40000004100 */
[----:B------:R-:W-:Y:S02]  /*53c0*/  HADD2.F32 R12, -RZ, R12.H0_H0 ;  /* 0x2000000cff0c7230 */ /* 0x000fe40000004100 */
[----:B---3--:R-:W-:-:S05]  /*53d0*/  HADD2.F32 R10, -RZ, R10.H0_H0 ;  /* 0x2000000aff0a7230 */ /* 0x008fca0000004100 */
[----:B-1----:R-:W-:-:S04]  /*53e0*/  FFMA R4, R10, R4, R25 ;  /* 0x000000040a047223 */ /* 0x002fc80000000019 */
[----:B------:R-:W-:-:S04]  /*53f0*/  FFMA R5, R5, R20, R4 ;  /* 0x0000001405057223 */ /* 0x000fc80000000004 */
[----:B------:R-:W-:-:S04]  /*5400*/  FFMA R6, R6, R21, R5 ;  /* 0x0000001506067223 */ /* 0x000fc80000000005 */
[----:B------:R-:W-:Y:S01]  /*5410*/  FFMA R13, R7, R12, R6 ;  /* 0x0000000c070d7223 */ /* 0x000fe20000000006 */
[----:B------:R-:W-:Y:S06]  /*5420*/  @P0 BRA `(.L_x_95) ;  /* 0xfffffff800d40947 */ /* 0x000fec000383ffff */
[----:B------:R-:W-:Y:S05]  /*5430*/  BSYNC.RECONVERGENT B0 ;  /* 0x0000000000007941 */ /* 0x000fea0003800200 */
.L_x_94:
[----:B------:R-:W-:-:S07]  /*5440*/  MOV R0, R18 ;  /* 0x0000001200007202 */ /* 0x000fce0000000f00 */
.L_x_93:
[----:B------:R-:W1:Y:S02]  /*5450*/  LDC R20, c[0x0][0x3b4] ;  /* 0x0000ed00ff147b82 */ /* 0x000e640000000800 */
[----:B-1----:R-:W-:-:S04]  /*5460*/  LOP3.LUT R4, R20, 0xf, RZ, 0xc0, !PT ;  /* 0x0000000f14047812 */ /* 0x002fc800078ec0ff */
[----:B------:R-:W-:-:S13]  /*5470*/  ISETP.NE.AND P0, PT, R4, RZ, PT ;  /* 0x000000ff0400720c */ /* 0x000fda0003f05270 */
[----:B------:R-:W-:Y:S05]  /*5480*/  @!P0 BRA `(.L_x_92) ;  /* 0x0000000400bc8947 */ /* 0x000fea0003800000 */
[----:B------:R-:W-:-:S05]  /*5490*/  VIADD R4, R4, 0xffffffff ;  /* 0xffffffff04047836 */ /* 0x000fca0000000000 */
[----:B------:R-:W-:-:S13]  /*54a0*/  ISETP.GE.U32.AND P0, PT, R4, 0x7, PT ;  /* 0x000000070400780c */ /* 0x000fda0003f06070 */
[----:B------:R-:W-:Y:S05]  /*54b0*/  @!P0 BRA `(.L_x_96) ;  /* 0x0000000000b48947 */ /* 0x000fea0003800000 */
[----:B------:R-:W1:Y:S01]  /*54c0*/  LDC R11, c[0x0][0x3c4] ;  /* 0x0000f100ff0b7b82 */ /* 0x000e620000000800 */
[----:B------:R-:W2:Y:S07]  /*54d0*/  LDCU UR4, c[0x0][0x3b8] ;  /* 0x00007700ff0477ac */ /* 0x000eae0008000800 */
[----:B----4-:R-:W3:Y:S01]  /*54e0*/  LDC.64 R4, c[0x0][0x3a8] ;  /* 0x0000ea00ff047b82 */ /* 0x010ee20000000a00 */
[----:B--2---:R-:W-:-:S04]  /*54f0*/  IMAD R6, R31, UR4, R0 ;  /* 0x000000041f067c24 */ /* 0x004fc8000f8e0200 */
[----:B-1----:R-:W-:-:S04]  /*5500*/  IMAD R27, R6, R11, R30 ;  /* 0x0000000b061b7224 */ /* 0x002fc800078e021e */
[----:B---3--:R-:W-:-:S05]  /*5510*/  IMAD.WIDE R26, R27, 0x2, R4 ;  /* 0x000000021b1a7825 */ /* 0x008fca00078e0204 */
[----:B------:R1:W2:Y:S01]  /*5520*/  LDG.E.U16 R10, desc[UR36][R26.64] ;  /* 0x000000241a0a7981 */ /* 0x0002a2000c1e1500 */
[----:B------:R-:W-:-:S05]  /*5530*/  IMAD.WIDE R24, R11, 0x2, R26 ;  /* 0x000000020b187825 */ /* 0x000fca00078e021a */
[----:B------:R3:W4:Y:S01]  /*5540*/  LDG.E.U16 R14, desc[UR36][R24.64] ;  /* 0x00000024180e7981 */ /* 0x000722000c1e1500 */
[----:B------:R-:W5:Y:S01]  /*5550*/  S2UR UR5, SR_CgaCtaId ;  /* 0x00000000000579c3 */ /* 0x000f620000008800 */
[----:B------:R-:W-:Y:S01]  /*5560*/  UMOV UR4, 0x400 ;  /* 0x0000040000047882 */ /* 0x000fe20000000000 */
[----:B------:R-:W-:Y:S01]  /*5570*/  IMAD.WIDE R32, R11, 0x2, R24 ;  /* 0x000000020b207825 */ /* 0x000fe200078e0218 */
[----:B------:R-:W-:-:S04]  /*5580*/  UIADD3 UR4, UPT, UPT, UR4, 0x500, URZ ;  /* 0x0000050004047890 */ /* 0x000fc8000fffe0ff */
[----:B0-----:R0:W4:Y:S01]  /*5590*/  LDG.E.U16 R8, desc[UR36][R32.64] ;  /* 0x0000002420087981 */ /* 0x001122000c1e1500 */
[----:B-----5:R-:W-:-:S06]  /*55a0*/  ULEA UR4, UR5, UR4, 0x18 ;  /* 0x0000000405047291 */ /* 0x020fcc000f8ec0ff */
[----:B------:R-:W-:-:S05]  /*55b0*/  LEA R9, R0, UR4, 0x2 ;  /* 0x0000000400097c11 */ /* 0x000fca000f8e10ff */
[----:B------:R-:W5:Y:S01]  /*55c0*/  LDS.128 R4, [R9] ;  /* 0x0000000009047984 */ /* 0x000f620000000c00 */
[----:B-1----:R-:W-:-:S04]  /*55d0*/  IMAD.WIDE R26, R11, 0x2, R32 ;  /* 0x000000020b1a7825 */ /* 0x002fc800078e0220 */
[----:B---3--:R-:W-:-:S05]  /*55e0*/  IMAD.WIDE R24, R11, 0x2, R26 ;  /* 0x000000020b187825 */ /* 0x008fca00078e021a */
[----:B------:R-:W3:Y:S01]  /*55f0*/  LDG.E.U16 R21, desc[UR36][R24.64] ;  /* 0x0000002418157981 */ /* 0x000ee2000c1e1500 */
[----:B--2---:R-:W-:-:S05]  /*5600*/  HADD2.F32 R10, -RZ, R10.H0_H0 ;  /* 0x2000000aff0a7230 */ /* 0x004fca0000004100 */
[----:B-----5:R-:W-:Y:S01]  /*5610*/  FFMA R10, R10, R4, R13 ;  /* 0x000000040a0a7223 */ /* 0x020fe2000000000d */
[C---:B------:R-:W-:Y:S01]  /*5620*/  IMAD.WIDE R12, R11.reuse, 0x2, R24 ;  /* 0x000000020b0c7825 */ /* 0x040fe200078e0218 */
[----:B------:R-:W2:Y:S03]  /*5630*/  LDG.E.U16 R4, desc[UR36][R26.64] ;  /* 0x000000241a047981 */ /* 0x000ea6000c1e1500 */
[----:B----4-:R-:W-:Y:S01]  /*5640*/  HADD2.F32 R35, -RZ, R14.H0_H0 ;  /* 0x2000000eff237230 */ /* 0x010fe20000004100 */
[----:B------:R-:W4:Y:S01]  /*5650*/  LDG.E.U16 R22, desc[UR36][R12.64] ;  /* 0x000000240c167981 */ /* 0x000f22000c1e1500 */
[----:B------:R-:W-:-:S04]  /*5660*/  IMAD.WIDE R14, R11, 0x2, R12 ;  /* 0x000000020b0e7825 */ /* 0x000fc800078e020c */
[----:B0-----:R-:W-:Y:S02]  /*5670*/  IMAD.WIDE R32, R11, 0x2, R14 ;  /* 0x000000020b207825 */ /* 0x001fe400078e020e */
[----:B------:R-:W5:Y:S04]  /*5680*/  LDG.E.U16 R14, desc[UR36][R14.64] ;  /* 0x000000240e0e7981 */ /* 0x000f68000c1e1500 */
[----:B------:R-:W5:Y:S01]  /*5690*/  LDG.E.U16 R32, desc[UR36][R32.64] ;  /* 0x0000002420207981 */ /* 0x000f62000c1e1500 */
[----:B------:R-:W-:Y:S02]  /*56a0*/  HADD2.F32 R8, -RZ, R8.H0_H0 ;  /* 0x20000008ff087230 */ /* 0x000fe40000004100 */
[----:B------:R-:W-:-:S04]  /*56b0*/  FFMA R5, R35, R5, R10 ;  /* 0x0000000523057223 */ /* 0x000fc8000000000a */
[----:B------:R-:W-:Y:S02]  /*56c0*/  FFMA R6, R8, R6, R5 ;  /* 0x0000000608067223 */ /* 0x000fe40000000005 */
[----:B------:R-:W0:Y:S01]  /*56d0*/  LDS.128 R8, [R9+0x10] ;  /* 0x0000100009087984 */ /* 0x000e220000000c00 */
[----:B------:R-:W-:Y:S01]  /*56e0*/  IADD3 R0, PT, PT, R0, 0x8, RZ ;  /* 0x0000000800007810 */ /* 0x000fe20007ffe0ff */
[----:B--2---:R-:W-:Y:S02]  /*56f0*/  HADD2.F32 R5, -RZ, R4.H0_H0 ;  /* 0x20000004ff057230 */ /* 0x004fe40000004100 */
[----:B---3--:R-:W-:-:S03]  /*5700*/  HADD2.F32 R4, -RZ, R21.H0_H0 ;  /* 0x20000015ff047230 */ /* 0x008fc60000004100 */
[----:B------:R-:W-:Y:S01]  /*5710*/  FFMA R5, R5, R7, R6 ;  /* 0x0000000705057223 */ /* 0x000fe20000000006 */
[----:B----4-:R-:W-:-:S03]  /*5720*/  HADD2.F32 R7, -RZ, R22.H0_H0 ;  /* 0x20000016ff077230 */ /* 0x010fc60000004100 */
[----:B0-----:R-:W-:Y:S01]  /*5730*/  FFMA R4, R4, R8, R5 ;  /* 0x0000000804047223 */ /* 0x001fe20000000005 */
[----:B-----5:R-:W-:-:S03]  /*5740*/  HADD2.F32 R6, -RZ, R14.H0_H0 ;  /* 0x2000000eff067230 */ /* 0x020fc60000004100 */
[----:B------:R-:W-:Y:S01]  /*5750*/  FFMA R7, R7, R9, R4 ;  /* 0x0000000907077223 */ /* 0x000fe20000000004 */
[----:B------:R-:W-:-:S03]  /*5760*/  HADD2.F32 R13, -RZ, R32.H0_H0 ;  /* 0x20000020ff0d7230 */ /* 0x000fc60000004100 */
[----:B------:R-:W-:-:S04]  /*5770*/  FFMA R6, R6, R10, R7 ;  /* 0x0000000a06067223 */ /* 0x000fc80000000007 */
[----:B------:R-:W-:-:S07]  /*5780*/  FFMA R13, R13, R11, R6 ;  /* 0x0000000b0d0d7223 */ /* 0x000fce0000000006 */
.L_x_96:
        /* <DEDUP_REMOVED lines=8> */
[----:B0-----:R-:W0:Y:S01]  /*5810*/  LDC R9, c[0x0][0x3c4] ;  /* 0x0000f100ff097b82 */ /* 0x001e220000000800 */
[----:B------:R-:W1:Y:S07]  /*5820*/  LDCU UR4, c[0x0][0x3b8] ;  /* 0x00007700ff0477ac */ /* 0x000e6e0008000800 */
[----:B----4-:R-:W2:Y:S01]  /*5830*/  LDC.64 R4, c[0x0][0x3a8] ;  /* 0x0000ea00ff047b82 */ /* 0x010ea20000000a00 */
[----:B-1----:R-:W-:-:S04]  /*5840*/  IMAD R7, R31, UR4, R0 ;  /* 0x000000041f077c24 */ /* 0x002fc8000f8e0200 */
[----:B0-----:R-:W-:-:S04]  /*5850*/  IMAD R7, R7, R9, R30 ;  /* 0x0000000907077224 */ /* 0x001fc800078e021e */
[----:B--2---:R-:W-:-:S05]  /*5860*/  IMAD.WIDE R4, R7, 0x2, R4 ;  /* 0x0000000207047825 */ /* 0x004fca00078e0204 */
[----:B------:R0:W2:Y:S01]  /*5870*/  LDG.E.U16 R12, desc[UR36][R4.64] ;  /* 0x00000024040c7981 */ /* 0x0000a2000c1e1500 */
[----:B------:R-:W-:-:S04]  /*5880*/  IMAD.WIDE R14, R9, 0x2, R4 ;  /* 0x00000002090e7825 */ /* 0x000fc800078e0204 */
[C---:B------:R-:W-:Y:S02]  /*5890*/  IMAD.WIDE R10, R9.reuse, 0x2, R14 ;  /* 0x00000002090a7825 */ /* 0x040fe400078e020e */
[----:B------:R-:W3:Y:S02]  /*58a0*/  LDG.E.U16 R14, desc[UR36][R14.64] ;  /* 0x000000240e0e7981 */ /* 0x000ee4000c1e1500 */
[----:B------:R-:W-:Y:S02]  /*58b0*/  IMAD.WIDE R8, R9, 0x2, R10 ;  /* 0x0000000209087825 */ /* 0x000fe400078e020a */
[----:B------:R-:W4:Y:S04]  /*58c0*/  LDG.E.U16 R10, desc[UR36][R10.64] ;  /* 0x000000240a0a7981 */ /* 0x000f28000c1e1500 */
[----:B------:R-:W5:Y:S01]  /*58d0*/  LDG.E.U16 R8, desc[UR36][R8.64] ;  /* 0x0000002408087981 */ /* 0x000f62000c1e1500 */
[----:B------:R-:W1:Y:S01]  /*58e0*/  S2UR UR5, SR_CgaCtaId ;  /* 0x00000000000579c3 */ /* 0x000e620000008800 */
[----:B------:R-:W-:-:S02]  /*58f0*/  UMOV UR4, 0x400 ;  /* 0x0000040000047882 */ /* 0x000fc40000000000 */
[----:B------:R-:W-:-:S04]  /*5900*/  UIADD3 UR4, UPT, UPT, UR4, 0x500, URZ ;  /* 0x0000050004047890 */ /* 0x000fc8000fffe0ff */
[----:B-1----:R-:W-:-:S06]  /*5910*/  ULEA UR4, UR5, UR4, 0x18 ;  /* 0x0000000405047291 */ /* 0x002fcc000f8ec0ff */
[----:B------:R-:W-:-:S06]  /*5920*/  LEA R6, R0, UR4, 0x2 ;  /* 0x0000000400067c11 */ /* 0x000fcc000f8e10ff */
[----:B0-----:R-:W0:Y:S01]  /*5930*/  LDS.128 R4, [R6] ;  /* 0x0000000006047984 */ /* 0x001e220000000c00 */
[----:B------:R-:W-:Y:S01]  /*5940*/  IADD3 R0, PT, PT, R0, 0x4, RZ ;  /* 0x0000000400007810 */ /* 0x000fe20007ffe0ff */
[----:B--2---:R-:W-:-:S05]  /*5950*/  HADD2.F32 R12, -RZ, R12.H0_H0 ;  /* 0x2000000cff0c7230 */ /* 0x004fca0000004100 */
[----:B0-----:R-:W-:Y:S01]  /*5960*/  FFMA R4, R12, R4, R13 ;  /* 0x000000040c047223 */ /* 0x001fe2000000000d */
[----:B---3--:R-:W-:-:S05]  /*5970*/  HADD2.F32 R15, -RZ, R14.H0_H0 ;  /* 0x2000000eff0f7230 */ /* 0x008fca0000004100 */
[----:B------:R-:W-:Y:S01]  /*5980*/  FFMA R5, R15, R5, R4 ;  /* 0x000000050f057223 */ /* 0x000fe20000000004 */
[----:B----4-:R-:W-:Y:S02]  /*5990*/  HADD2.F32 R10, -RZ, R10.H0_H0 ;  /* 0x2000000aff0a7230 */ /* 0x010fe40000004100 */
[----:B-----5:R-:W-:-:S03]  /*59a0*/  HADD2.F32 R13, -RZ, R8.H0_H0 ;  /* 0x20000008ff0d7230 */ /* 0x020fc60000004100 */
[----:B------:R-:W-:-:S04]  /*59b0*/  FFMA R10, R10, R6, R5 ;  /* 0x000000060a0a7223 */ /* 0x000fc80000000005 */
[----:B------:R-:W-:-:S07]  /*59c0*/  FFMA R13, R13, R7, R10 ;  /* 0x000000070d0d7223 */ /* 0x000fce000000000a */
.L_x_97:
[----:B------:R-:W-:Y:S05]  /*59d0*/  @!P1 BRA `(.L_x_92) ;  /* 0x0000000000689947 */ /* 0x000fea0003800000 */
[----:B------:R-:W4:Y:S01]  /*59e0*/  LDC R11, c[0x0][0x3c4] ;  /* 0x0000f100ff0b7b82 */ /* 0x000f220000000800 */
[----:B------:R-:W1:Y:S07]  /*59f0*/  LDCU UR4, c[0x0][0x3b8] ;  /* 0x00007700ff0477ac */ /* 0x000e6e0008000800 */
[----:B0-----:R-:W0:Y:S01]  /*5a00*/  LDC.64 R8, c[0x0][0x3a8] ;  /* 0x0000ea00ff087b82 */ /* 0x001e220000000a00 */
[----:B-1----:R-:W-:-:S04]  /*5a10*/  IMAD R4, R31, UR4, R0 ;  /* 0x000000041f047c24 */ /* 0x002fc8000f8e0200 */
[----:B----4-:R-:W-:-:S04]  /*5a20*/  IMAD R5, R4, R11, R30 ;  /* 0x0000000b04057224 */ /* 0x010fc800078e021e */
[----:B0-----:R-:W-:-:S05]  /*5a30*/  IMAD.WIDE R8, R5, 0x2, R8 ;  /* 0x0000000205087825 */ /* 0x001fca00078e0208 */
[----:B------:R-:W2:Y:S01]  /*5a40*/  LDG.E.U16 R10, desc[UR36][R8.64] ;  /* 0x00000024080a7981 */ /* 0x000ea2000c1e1500 */
[----:B------:R-:W0:Y:S01]  /*5a50*/  S2UR UR5, SR_CgaCtaId ;  /* 0x00000000000579c3 */ /* 0x000e220000008800 */
[----:B------:R-:W-:Y:S01]  /*5a60*/  UMOV UR4, 0x400 ;  /* 0x0000040000047882 */ /* 0x000fe20000000000 */
[----:B------:R-:W-:Y:S01]  /*5a70*/  ISETP.NE.AND P0, PT, R20, 0x1, PT ;  /* 0x000000011400780c */ /* 0x000fe20003f05270 */
[----:B------:R-:W-:-:S04]  /*5a80*/  UIADD3 UR4, UPT, UPT, UR4, 0x500, URZ ;  /* 0x0000050004047890 */ /* 0x000fc8000fffe0ff */
[----:B0-----:R-:W-:-:S06]  /*5a90*/  ULEA UR4, UR5, UR4, 0x18 ;  /* 0x0000000405047291 */ /* 0x001fcc000f8ec0ff */
[----:B------:R-:W-:-:S06]  /*5aa0*/  LEA R4, R0, UR4, 0x2 ;  /* 0x0000000400047c11 */ /* 0x000fcc000f8e10ff */
[----:B------:R-:W0:Y:S01]  /*5ab0*/  LDS.128 R4, [R4] ;  /* 0x0000000004047984 */ /* 0x000e220000000c00 */
[----:B--2---:R-:W-:-:S05]  /*5ac0*/  HADD2.F32 R10, -RZ, R10.H0_H0 ;  /* 0x2000000aff0a7230 */ /* 0x004fca0000004100 */
[----:B0-----:R-:W-:Y:S01]  /*5ad0*/  FFMA R13, R10, R4, R13 ;  /* 0x000000040a0d7223 */ /* 0x001fe2000000000d */
[----:B------:R-:W-:Y:S06]  /*5ae0*/  @!P0 BRA `(.L_x_92) ;  /* 0x0000000000248947 */ /* 0x000fec0003800000 */
[----:B------:R-:W-:Y:S01]  /*5af0*/  ISETP.NE.AND P0, PT, R20, 0x2, PT ;  /* 0x000000021400780c */ /* 0x000fe20003f05270 */
[----:B------:R-:W-:-:S12]  /*5b00*/  IMAD.WIDE R8, R11, 0x2, R8 ;  /* 0x000000020b087825 */ /* 0x000fd800078e0208 */
[----:B------:R-:W-:Y:S02]  /*5b10*/  @P0 IMAD.WIDE R10, R11, 0x2, R8 ;  /* 0x000000020b0a0825 */ /* 0x000fe400078e0208 */
[----:B------:R-:W2:Y:S04]  /*5b20*/  LDG.E.U16 R8, desc[UR36][R8.64] ;  /* 0x0000002408087981 */ /* 0x000ea8000c1e1500 */
[----:B------:R-:W3:Y:S01]  /*5b30*/  @P0 LDG.E.U16 R10, desc[UR36][R10.64] ;  /* 0x000000240a0a0981 */ /* 0x000ee2000c1e1500 */
[----:B--2---:R-:W-:Y:S02]  /*5b40*/  HADD2.F32 R0, -RZ, R8.H0_H0 ;  /* 0x20000008ff007230 */ /* 0x004fe40000004100 */
[----:B---3--:R-:W-:-:S03]  /*5b50*/  @P0 HADD2.F32 R4, -RZ, R10.H0_H0 ;  /* 0x2000000aff040230 */ /* 0x008fc60000004100 */
[----:B------:R-:W-:-:S04]  /*5b60*/  FFMA R13, R0, R5, R13 ;  /* 0x00000005000d7223 */ /* 0x000fc8000000000d */
[----:B------:R-:W-:-:S07]  /*5b70*/  @P0 FFMA R13, R4, R6, R13 ;  /* 0x00000006040d0223 */ /* 0x000fce000000000d */
.L_x_92:
[----:B------:R-:W1:Y:S01]  /*5b80*/  LDC.64 R24, c[0x0][0x398] ;  /* 0x0000e600ff187b82 */ /* 0x000e620000000a00 */
[----:B------:R-:W4:Y:S01]  /*5b90*/  LDCU UR4, c[0x0][0x3c4] ;  /* 0x00007880ff0477ac */ /* 0x000f220008000800 */
[----:B------:R-:W2:Y:S01]  /*5ba0*/  LDS R22, [R16] ;  /* 0x0000000010167984 */ /* 0x000ea20000000800 */
[----:B----4-:R-:W-:-:S04]  /*5bb0*/  IMAD R5, R31, UR4, R30 ;  /* 0x000000041f057c24 */ /* 0x010fc8000f8e021e */
[----:B-1----:R-:W-:-:S05]  /*5bc0*/  IMAD.WIDE R24, R5, 0x2, R24 ;  /* 0x0000000205187825 */ /* 0x002fca00078e0218 */
[----:B------:R-:W3:Y:S01]  /*5bd0*/  LDG.E.U16 R12, desc[UR36][R24.64] ;  /* 0x00000024180c7981 */ /* 0x000ee2000c1e1500 */
[----:B------:R-:W-:Y:S01]  /*5be0*/  LOP3.LUT P0, RZ, R17, UR38, RZ, 0xfc, !PT ;  /* 0x0000002611ff7c12 */ /* 0x000fe2000f80fcff */
[----:B------:R-:W-:Y:S01]  /*5bf0*/  BSSY.RECONVERGENT B6, `(.L_x_98) ;  /* 0x0000015000067945 */ /* 0x000fe20003800200 */
[----:B------:R-:W-:-:S04]  /*5c00*/  VIMNMX R3, PT, PT, R30, R3, !PT ;  /* 0x000000031e037248 */ /* 0x000fc80007fe0100 */
[----:B------:R-:W-:Y:S01]  /*5c10*/  ISETP.GT.OR P0, PT, R3, 0x4, P0 ;  /* 0x000000040300780c */ /* 0x000fe20000704670 */
[----:B---3--:R-:W-:-:S05]  /*5c20*/  HADD2.F32 R12, -RZ, R12.H0_H0 ;  /* 0x2000000cff0c7230 */ /* 0x008fca0000004100 */
[----:B--2---:R-:W-:-:S07]  /*5c30*/  FFMA R22, R12, R22, R13 ;  /* 0x000000160c167223 */ /* 0x004fce000000000d */
[----:B------:R-:W-:Y:S05]  /*5c40*/  @P0 BRA `(.L_x_99) ;  /* 0x00000000003c0947 */ /* 0x000fea0003800000 */
[----:B------:R-:W1:Y:S01]  /*5c50*/  F2F.F64.F32 R12, R12 ;  /* 0x0000000c000c7310 */ /* 0x000e620000201800 */
[----:B0-----:R-:W-:Y:S01]  /*5c60*/  MOV R8, 0xe0 ;  /* 0x000000e000087802 */ /* 0x001fe20000000f00 */
[----:B------:R0:W-:Y:S01]  /*5c70*/  STL [R1], R30 ;  /* 0x0000001e01007387 */ /* 0x0001e20000100800 */
[----:B------:R-:W2:Y:S01]  /*5c80*/  LDCU.64 UR4, c[0x4][0xd8] ;  /* 0x01001b00ff0477ac */ /* 0x000ea20008000a00 */
[----:B------:R-:W-:Y:S02]  /*5c90*/  MOV R6, R29 ;  /* 0x0000001d00067202 */ /* 0x000fe40000000f00 */
[----:B------:R0:W-:Y:S01]  /*5ca0*/  STL [R1+0x10], R30 ;  /* 0x0000101e01007387 */ /* 0x0001e20000100800 */
[----:B------:R-:W3:Y:S01]  /*5cb0*/  LDC.64 R8, c[0x4][R8] ;  /* 0x0100000008087b82 */ /* 0x000ee20000000a00 */
[----:B------:R-:W4:Y:S01]  /*5cc0*/  F2F.F64.F32 R10, R22 ;  /* 0x00000016000a7310 */ /* 0x000f220000201800 */
[----:B------:R-:W-:Y:S01]  /*5cd0*/  MOV R7, R28 ;  /* 0x0000001c00077202 */ /* 0x000fe20000000f00 */
[----:B-1----:R0:W-:Y:S01]  /*5ce0*/  STL.64 [R1+0x8], R12 ;  /* 0x0000080c01007387 */ /* 0x0021e20000100a00 */
[----:B--2---:R-:W-:Y:S01]  /*5cf0*/  MOV R4, UR4 ;  /* 0x0000000400047c02 */ /* 0x004fe20008000f00 */
[----:B------:R-:W-:-:S02]  /*5d00*/  IMAD.U32 R5, RZ, RZ, UR5 ;  /* 0x00000005ff057e24 */ /* 0x000fc4000f8e00ff */
[----:B----4-:R0:W-:Y:S05]  /*5d10*/  STL.64 [R1+0x18], R10 ;  /* 0x0000180a01007387 */ /* 0x0101ea0000100a00 */
[----:B------:R-:W-:-:S07]  /*5d20*/  LEPC R20, `(.L_x_99) ;  /* 0x000000001014794e */ /* 0x000fce0000000000 */
[----:B0--3--:R-:W-:Y:S05]  /*5d30*/  CALL.ABS.NOINC R8 ;  /* 0x0000000008007343 */ /* 0x009fea0003c00000 */
.L_x_99:
[----:B------:R-:W-:Y:S05]  /*5d40*/  BSYNC.RECONVERGENT B6 ;  /* 0x0000000000067941 */ /* 0x000fea0003800200 */
.L_x_98:
[----:B------:R-:W1:Y:S01]  /*5d50*/  LDC R0, c[0x0][0x3bc] ;  /* 0x0000ef00ff007b82 */ /* 0x000e620000000800 */
[----:B------:R-:W2:Y:S01]  /*5d60*/  LDCU UR6, c[0x0][0x3c4] ;  /* 0x00007880ff0677ac */ /* 0x000ea20008000800 */
[----:B------:R-:W-:Y:S01]  /*5d70*/  F2FP.F16.F32.PACK_AB R22, RZ, R22 ;  /* 0x00000016ff16723e */ /* 0x000fe200000000ff */
[----:B------:R-:W3:Y:S05]  /*5d80*/  LDCU.64 UR4, c[0x0][0x3a0] ;  /* 0x00007400ff0477ac */ /* 0x000eea0008000a00 */
[----:B------:R-:W4:Y:S01]  /*5d90*/  LDC.64 R4, c[0x0][0x380] ;  /* 0x0000e000ff047b82 */ /* 0x000f220000000a00 */
[----:B---3--:R-:W-:Y:S01]  /*5da0*/  UISETP.NE.U32.AND UP0, UPT, UR4, URZ, UPT ;  /* 0x000000ff0400728c */ /* 0x008fe2000bf05070 */
[----:B-1----:R-:W-:-:S03]  /*5db0*/  IMAD R3, R0, UR38, R17 ;  /* 0x0000002600037c24 */ /* 0x002fc6000f8e0211 */
[----:B------:R-:W-:Y:S01]  /*5dc0*/  UISETP.NE.AND.EX UP0, UPT, UR5, URZ, UPT, UP0 ;  /* 0x000000ff0500728c */ /* 0x000fe2000bf05300 */
[----:B--2---:R-:W-:-:S04]  /*5dd0*/  IMAD R3, R3, UR6, R30 ;  /* 0x0000000603037c24 */ /* 0x004fc8000f8e021e */
[----:B----4-:R-:W-:-:S05]  /*5de0*/  IMAD.WIDE R4, R3, 0x2, R4 ;  /* 0x0000000203047825 */ /* 0x010fca00078e0204 */
[----:B------:R1:W-:Y:S01]  /*5df0*/  STG.E.U16 desc[UR36][R4.64], R22 ;  /* 0x0000001604007986 */ /* 0x0003e2000c101524 */
[----:B------:R-:W-:Y:S05]  /*5e00*/  BRA.U !UP0, `(.L_x_100) ;  /* 0x0000000108987547 */ /* 0x000fea000b800000 */
[-C--:B------:R-:W-:Y:S02]  /*5e10*/  IABS R0, R2.reuse ;  /* 0x0000000200007213 */ /* 0x080fe40000000000 */
[----:B0-----:R-:W-:Y:S02]  /*5e20*/  IABS R8, R2 ;  /* 0x0000000200087213 */ /* 0x001fe40000000000 */
[----:B------:R-:W0:Y:S01]  /*5e30*/  I2F.RP R3, R0 ;  /* 0x0000000000037306 */ /* 0x000e220000209400 */
[----:B------:R-:W-:Y:S02]  /*5e40*/  IABS R6, R17 ;  /* 0x0000001100067213 */ /* 0x000fe40000000000 */
[----:B------:R-:W-:Y:S02]  /*5e50*/  ISETP.GE.AND P1, PT, R17, RZ, PT ;  /* 0x000000ff1100720c */ /* 0x000fe40003f26270 */
[----:B------:R-:W-:-:S03]  /*5e60*/  ISETP.NE.AND P2, PT, R2, RZ, PT ;  /* 0x000000ff0200720c */ /* 0x000fc60003f45270 */
[----:B0-----:R-:W1:Y:S02]  /*5e70*/  MUFU.RCP R3, R3 ;  /* 0x0000000300037308 */ /* 0x001e640000001000 */
[----:B-1----:R-:W-:Y:S01]  /*5e80*/  IADD3 R4, PT, PT, R3, 0xffffffe, RZ ;  /* 0x0ffffffe03047810 */ /* 0x002fe20007ffe0ff */
[----:B------:R-:W-:-:S05]  /*5e90*/  IMAD.MOV R3, RZ, RZ, -R8 ;  /* 0x000000ffff037224 */ /* 0x000fca00078e0a08 */
        /* <DEDUP_REMOVED lines=8> */
[----:B------:R-:W-:-:S04]  /*5f20*/  @!P0 IADD3 R3, PT, PT, R3, -R0, RZ ;  /* 0x8000000003038210 */ /* 0x000fc80007ffe0ff */
[----:B------:R-:W-:-:S13]  /*5f30*/  ISETP.GT.U32.AND P0, PT, R0, R3, PT ;  /* 0x000000030000720c */ /* 0x000fda0003f04070 */
[----:B------:R-:W-:-:S04]  /*5f40*/  @!P0 IADD3 R3, PT, PT, R3, -R0, RZ ;  /* 0x8000000003038210 */ /* 0x000fc80007ffe0ff */
[----:B------:R-:W-:-:S05]  /*5f50*/  MOV R0, R3 ;  /* 0x0000000300007202 */ /* 0x000fca0000000f00 */
[----:B------:R-:W-:Y:S01]  /*5f60*/  @!P1 IMAD.MOV R0, RZ, RZ, -R0 ;  /* 0x000000ffff009224 */ /* 0x000fe200078e0a00 */
[----:B------:R-:W-:-:S04]  /*5f70*/  @!P2 LOP3.LUT R0, RZ, R2, RZ, 0x33, !PT ;  /* 0x00000002ff00a212 */ /* 0x000fc800078e33ff */
[----:B------:R-:W-:-:S13]  /*5f80*/  ISETP.NE.AND P0, PT, R0, RZ, PT ;  /* 0x000000ff0000720c */ /* 0x000fda0003f05270 */
[----:B------:R-:W-:Y:S05]  /*5f90*/  @P0 BRA `(.L_x_100) ;  /* 0x0000000000340947 */ /* 0x000fea0003800000 */
[----:B------:R-:W0:Y:S01]  /*5fa0*/  LDC.64 R6, c[0x0][0x390] ;  /* 0x0000e400ff067b82 */ /* 0x000e220000000a00 */
[----:B------:R-:W1:Y:S07]  /*5fb0*/  LDCU UR4, c[0x0][0x3c4] ;  /* 0x00007880ff0477ac */ /* 0x000e6e0008000800 */
[----:B------:R-:W2:Y:S08]  /*5fc0*/  LDC.64 R4, c[0x0][0x3a0] ;  /* 0x0000e800ff047b82 */ /* 0x000eb00000000a00 */
[----:B------:R-:W3:Y:S01]  /*5fd0*/  LDC.64 R8, c[0x0][0x3a8] ;  /* 0x0000ea00ff087b82 */ /* 0x000ee20000000a00 */
[----:B-1----:R-:W-:-:S04]  /*5fe0*/  IMAD R3, R31, UR4, R30 ;  /* 0x000000041f037c24 */ /* 0x002fc8000f8e021e */
[----:B0-----:R-:W-:-:S06]  /*5ff0*/  IMAD.WIDE R6, R3, 0x2, R6 ;  /* 0x0000000203067825 */ /* 0x001fcc00078e0206 */
[----:B------:R-:W4:Y:S01]  /*6000*/  LDG.E.U16 R7, desc[UR36][R6.64] ;  /* 0x0000002406077981 */ /* 0x000f22000c1e1500 */
[----:B------:R-:W-:-:S04]  /*6010*/  IMAD R3, R23, UR6, R30 ;  /* 0x0000000617037c24 */ /* 0x000fc8000f8e021e */
[----:B--2---:R-:W-:-:S05]  /*6020*/  IMAD.WIDE R4, R3, 0x2, R4 ;  /* 0x0000000203047825 */ /* 0x004fca00078e0204 */
[----:B----4-:R2:W-:Y:S04]  /*6030*/  STG.E.U16 desc[UR36][R4.64], R7 ;  /* 0x0000000704007986 */ /* 0x0105e8000c101524 */
[----:B------:R-:W4:Y:S01]  /*6040*/  LDG.E.U16 R25, desc[UR36][R24.64] ;  /* 0x0000002418197981 */ /* 0x000f22000c1e1500 */
[----:B---3--:R-:W-:-:S05]  /*6050*/  IMAD.WIDE R8, R3, 0x2, R8 ;  /* 0x0000000203087825 */ /* 0x008fca00078e0208 */
[----:B----4-:R2:W-:Y:S02]  /*6060*/  STG.E.U16 desc[UR36][R8.64], R25 ;  /* 0x0000001908007986 */ /* 0x0105e4000c101524 */
.L_x_100:
[----:B------:R-:W-:-:S04]  /*6070*/  IADD3 R30, PT, PT, R30, UR39, RZ ;  /* 0x000000271e1e7c10 */ /* 0x000fc8000fffe0ff */
[----:B------:R-:W-:-:S13]  /*6080*/  ISETP.GE.AND P0, PT, R30, UR6, PT ;  /* 0x000000061e007c0c */ /* 0x000fda000bf06270 */
[----:B------:R-:W-:Y:S05]  /*6090*/  @!P0 BRA `(.L_x_101) ;  /* 0xffffffec00708947 */ /* 0x000fea000383ffff */
[----:B------:R-:W-:Y:S05]  /*60a0*/  EXIT ;  /* 0x000000000000794d */ /* 0x000fea0003800000 */
        .weak           $__internal_0_$__cuda_sm20_sqrt_rn_f32_slowpath
        .type           $__internal_0_$__cuda_sm20_sqrt_rn_f32_slowpath,@function
        .size           $__internal_0_$__cuda_sm20_sqrt_rn_f32_slowpath,($__internal_1_$__cuda_sm3x_div_rn_noftz_f32_slowpath - $__internal_0_$__cuda_sm20_sqrt_rn_f32_slowpath)
$__internal_0_$__cuda_sm20_sqrt_rn_f32_slowpath:
[----:B------:R-:W-:-:S13]  /*60b0*/  LOP3.LUT P0, RZ, R0, 0x7fffffff, RZ, 0xc0, !PT ;  /* 0x7fffffff00ff7812 */ /* 0x000fda000780c0ff */
[----:B------:R-:W-:Y:S01]  /*60c0*/  @!P0 MOV R3, R0 ;  /* 0x0000000000038202 */ /* 0x000fe20000000f00 */
[----:B------:R-:W-:Y:S06]  /*60d0*/  @!P0 BRA `(.L_x_102) ;  /* 0x0000000000408947 */ /* 0x000fec0003800000 */
[----:B------:R-:W-:-:S13]  /*60e0*/  FSETP.GEU.FTZ.AND P0, PT, R0, RZ, PT ;  /* 0x000000ff0000720b */ /* 0x000fda0003f1e000 */
[----:B------:R-:W-:Y:S01]  /*60f0*/  @!P0 MOV R3, 0x7fffffff ;  /* 0x7fffffff00038802 */ /* 0x000fe20000000f00 */
[----:B------:R-:W-:Y:S06]  /*6100*/  @!P0 BRA `(.L_x_102) ;  /* 0x0000000000348947 */ /* 0x000fec0003800000 */
[----:B------:R-:W-:-:S13]  /*6110*/  FSETP.GTU.FTZ.AND P0, PT, |R0|, +INF , PT ;  /* 0x7f8000000000780b */ /* 0x000fda0003f1c200 */
[----:B------:R-:W-:Y:S01]  /*6120*/  @P0 FADD.FTZ R3, R0, 1 ;  /* 0x3f80000000030421 */ /* 0x000fe20000010000 */
[----:B------:R-:W-:Y:S06]  /*6130*/  @P0 BRA `(.L_x_102) ;  /* 0x0000000000280947 */ /* 0x000fec0003800000 */
[----:B------:R-:W-:-:S13]  /*6140*/  FSETP.NEU.FTZ.AND P0, PT, |R0|, +INF , PT ;  /* 0x7f8000000000780b */ /* 0x000fda0003f1d200 */
[----:B------:R-:W-:-:S04]  /*6150*/  @P0 FFMA R4, R0, 1.84467440737095516160e+19, RZ ;  /* 0x5f80000000040823 */ /* 0x000fc800000000ff */
[----:B------:R-:W0:Y:S02]  /*6160*/  @P0 MUFU.RSQ R3, R4 ;  /* 0x0000000400030308 */ /* 0x000e240000001400 */
[----:B0-----:R-:W-:Y:S01]  /*6170*/  @P0 FMUL.FTZ R5, R4, R3 ;  /* 0x0000000304050220 */ /* 0x001fe20000410000 */
[----:B------:R-:W-:Y:S01]  /*6180*/  @P0 FMUL.FTZ R7, R3, 0.5 ;  /* 0x3f00000003070820 */ /* 0x000fe20000410000 */
[----:B------:R-:W-:Y:S02]  /*6190*/  @!P0 MOV R3, R0 ;  /* 0x0000000000038202 */ /* 0x000fe40000000f00 */
[----:B------:R-:W-:-:S04]  /*61a0*/  @P0 FADD.FTZ R6, -R5, -RZ ;  /* 0x800000ff05060221 */ /* 0x000fc80000010100 */
[----:B------:R-:W-:-:S04]  /*61b0*/  @P0 FFMA R6, R5, R6, R4 ;  /* 0x0000000605060223 */ /* 0x000fc80000000004 */
[----:B------:R-:W-:-:S04]  /*61c0*/  @P0 FFMA R6, R6, R7, R5 ;  /* 0x0000000706060223 */ /* 0x000fc80000000005 */
[----:B------:R-:W-:-:S07]  /*61d0*/  @P0 FMUL.FTZ R3, R6, 2.3283064365386962891e-10 ;  /* 0x2f80000006030820 */ /* 0x000fce0000410000 */
.L_x_102:
[----:B------:R-:W-:Y:S02]  /*61e0*/  HFMA2 R5, -RZ, RZ, 0, 0 ;  /* 0x00000000ff057431 */ /* 0x000fe400000001ff */
[----:B------:R-:W-:-:S04]  /*61f0*/  IMAD.MOV.U32 R4, RZ, RZ, R8 ;  /* 0x000000ffff047224 */ /* 0x000fc800078e0008 */
[----:B------:R-:W-:Y:S05]  /*6200*/  RET.REL.NODEC R4 `(_Z32gqa_attention_decode_kernel_implP6__halfPKS_S2_S2_S0_S0_iiiiiif) ;  /* 0xffffff9c047c7950 */ /* 0x000fea0003c3ffff */
        .weak           $__internal_1_$__cuda_sm3x_div_rn_noftz_f32_slowpath
        .type           $__internal_1_$__cuda_sm3x_div_rn_noftz_f32_slowpath,@function
        .size           $__internal_1_$__cuda_sm3x_div_rn_noftz_f32_slowpath,(.L_x_116 - $__internal_1_$__cuda_sm3x_div_rn_noftz_f32_slowpath)
$__internal_1_$__cuda_sm3x_div_rn_noftz_f32_slowpath:
[--C-:B------:R-:W-:Y:S01]  /*6210*/  SHF.R.U32.HI R7, RZ, 0x17, R3.reuse ;  /* 0x00000017ff077819 */ /* 0x100fe20000011603 */
[----:B------:R-:W-:Y:S01]  /*6220*/  BSSY.RECONVERGENT B2, `(.L_x_103) ;  /* 0x0000064000027945 */ /* 0x000fe20003800200 */
[----:B------:R-:W-:Y:S01]  /*6230*/  SHF.R.U32.HI R8, RZ, 0x17, R0 ;  /* 0x00000017ff087819 */ /* 0x000fe20000011600 */
[----:B------:R-:W-:Y:S01]  /*6240*/  IMAD.MOV.U32 R10, RZ, RZ, R3 ;  /* 0x000000ffff0a7224 */ /* 0x000fe200078e0003 */
[----:B------:R-:W-:Y:S02]  /*6250*/  LOP3.LUT R7, R7, 0xff, RZ, 0xc0, !PT ;  /* 0x000000ff07077812 */ /* 0x000fe400078ec0ff */
[----:B------:R-:W-:Y:S02]  /*6260*/  LOP3.LUT R12, R8, 0xff, RZ, 0xc0, !PT ;  /* 0x000000ff080c7812 */ /* 0x000fe400078ec0ff */
[----:B------:R-:W-:Y:S02]  /*6270*/  IADD3 R11, PT, PT, R7, -0x1, RZ ;  /* 0xffffffff070b7810 */ /* 0x000fe40007ffe0ff */
[----:B------:R-:W-:-:S02]  /*6280*/  IADD3 R13, PT, PT, R12, -0x1, RZ ;  /* 0xffffffff0c0d7810 */ /* 0x000fc40007ffe0ff */
[----:B------:R-:W-:Y:S02]  /*6290*/  ISETP.GT.U32.AND P0, PT, R11, 0xfd, PT ;  /* 0x000000fd0b00780c */ /* 0x000fe40003f04070 */
[----:B------:R-:W-:Y:S02]  /*62a0*/  MOV R9, R0 ;  /* 0x0000000000097202 */ /* 0x000fe40000000f00 */
[----:B------:R-:W-:-:S13]  /*62b0*/  ISETP.GT.U32.OR P0, PT, R13, 0xfd, P0 ;  /* 0x000000fd0d00780c */ /* 0x000fda0000704470 */
[----:B------:R-:W-:Y:S01]  /*62c0*/  @!P0 MOV R8, RZ ;  /* 0x000000ff00088202 */ /* 0x000fe20000000f00 */
[----:B------:R-:W-:Y:S06]  /*62d0*/  @!P0 BRA `(.L_x_104) ;  /* 0x00000000005c8947 */ /* 0x000fec0003800000 */
[----:B------:R-:W-:Y:S02]  /*62e0*/  FSETP.GTU.FTZ.AND P0, PT, |R0|, +INF , PT ;  /* 0x7f8000000000780b */ /* 0x000fe40003f1c200 */
[----:B------:R-:W-:-:S04]  /*62f0*/  FSETP.GTU.FTZ.AND P1, PT, |R3|, +INF , PT ;  /* 0x7f8000000300780b */ /* 0x000fc80003f3c200 */
[----:B------:R-:W-:-:S13]  /*6300*/  PLOP3.LUT P0, PT, P0, P1, PT, 0xf8, 0x8f ;  /* 0x00000000008f781c */ /* 0x000fda0000703f70 */
[----:B------:R-:W-:Y:S05]  /*6310*/  @P0 BRA `(.L_x_105) ;  /* 0x00000004004c0947 */ /* 0x000fea0003800000 */
[----:B------:R-:W-:-:S13]  /*6320*/  LOP3.LUT P0, RZ, R10, 0x7fffffff, R9, 0xc8, !PT ;  /* 0x7fffffff0aff7812 */ /* 0x000fda000780c809 */
[----:B------:R-:W-:Y:S05]  /*6330*/  @!P0 BRA `(.L_x_106) ;  /* 0x00000004003c8947 */ /* 0x000fea0003800000 */
[C---:B------:R-:W-:Y:S02]  /*6340*/  FSETP.NEU.FTZ.AND P3, PT, |R0|.reuse, +INF , PT ;  /* 0x7f8000000000780b */ /* 0x040fe40003f7d200 */
[----:B------:R-:W-:Y:S02]  /*6350*/  FSETP.NEU.FTZ.AND P1, PT, |R3|, +INF , PT ;  /* 0x7f8000000300780b */ /* 0x000fe40003f3d200 */
[----:B------:R-:W-:-:S11]  /*6360*/  FSETP.NEU.FTZ.AND P0, PT, |R0|, +INF , PT ;  /* 0x7f8000000000780b */ /* 0x000fd60003f1d200 */
[----:B------:R-:W-:Y:S05]  /*6370*/  @!P1 BRA !P3, `(.L_x_106) ;  /* 0x00000004002c9947 */ /* 0x000fea0005800000 */
[----:B------:R-:W-:-:S04]  /*6380*/  LOP3.LUT P3, RZ, R9, 0x7fffffff, RZ, 0xc0, !PT ;  /* 0x7fffffff09ff7812 */ /* 0x000fc8000786c0ff */
[----:B------:R-:W-:-:S13]  /*6390*/  PLOP3.LUT P1, PT, P1, P3, PT, 0x2f, 0xf2 ;  /* 0x0000000000f2781c */ /* 0x000fda0000f26577 */
[----:B------:R-:W-:Y:S05]  /*63a0*/  @P1 BRA `(.L_x_107) ;  /* 0x0000000400181947 */ /* 0x000fea0003800000 */
[----:B------:R-:W-:-:S04]  /*63b0*/  LOP3.LUT P1, RZ, R10, 0x7fffffff, RZ, 0xc0, !PT ;  /* 0x7fffffff0aff7812 */ /* 0x000fc8000782c0ff */
[----:B------:R-:W-:-:S13]  /*63c0*/  PLOP3.LUT P0, PT, P0, P1, PT, 0x2f, 0xf2 ;  /* 0x0000000000f2781c */ /* 0x000fda0000702577 */
[----:B------:R-:W-:Y:S05]  /*63d0*/  @P0 BRA `(.L_x_108) ;  /* 0x0000000400000947 */ /* 0x000fea0003800000 */
[----:B------:R-:W-:Y:S02]  /*63e0*/  ISETP.GE.AND P0, PT, R13, RZ, PT ;  /* 0x000000ff0d00720c */ /* 0x000fe40003f06270 */
[----:B------:R-:W-:-:S11]  /*63f0*/  ISETP.GE.AND P1, PT, R11, RZ, PT ;  /* 0x000000ff0b00720c */ /* 0x000fd60003f26270 */
[----:B------:R-:W-:Y:S01]  /*6400*/  @P0 MOV R8, RZ ;  /* 0x000000ff00080202 */ /* 0x000fe20000000f00 */
[----:B------:R-:W-:Y:S01]  /*6410*/  @!P0 FFMA R9, R0, 1.84467440737095516160e+19, RZ ;  /* 0x5f80000000098823 */ /* 0x000fe200000000ff */
[----:B------:R-:W-:Y:S01]  /*6420*/  @!P0 MOV R8, 0xffffffc0 ;  /* 0xffffffc000088802 */ /* 0x000fe20000000f00 */
[----:B------:R-:W-:-:S03]  /*6430*/  @!P1 FFMA R10, R3, 1.84467440737095516160e+19, RZ ;  /* 0x5f800000030a9823 */ /* 0x000fc600000000ff */
[----:B------:R-:W-:-:S07]  /*6440*/  @!P1 IADD3 R8, PT, PT, R8, 0x40, RZ ;  /* 0x0000004008089810 */ /* 0x000fce0007ffe0ff */
.L_x_104:
[----:B------:R-:W-:Y:S01]  /*6450*/  LEA R3, R7, 0xc0800000, 0x17 ;  /* 0xc080000007037811 */ /* 0x000fe200078eb8ff */
[----:B------:R-:W-:Y:S01]  /*6460*/  BSSY.RECONVERGENT B3, `(.L_x_109) ;  /* 0x0000036000037945 */ /* 0x000fe20003800200 */
[----:B------:R-:W-:-:S03]  /*6470*/  IADD3 R12, PT, PT, R12, -0x7f, RZ ;  /* 0xffffff810c0c7810 */ /* 0x000fc60007ffe0ff */
[----:B------:R-:W-:Y:S02]  /*6480*/  IMAD.IADD R11, R10, 0x1, -R3 ;  /* 0x000000010a0b7824 */ /* 0x000fe400078e0a03 */
[----:B------:R-:W-:Y:S02]  /*6490*/  IMAD R0, R12, -0x800000, R9 ;  /* 0xff8000000c007824 */ /* 0x000fe400078e0209 */
[----:B------:R-:W0:Y:S01]  /*64a0*/  MUFU.RCP R3, R11 ;  /* 0x0000000b00037308 */ /* 0x000e220000001000 */
[----:B------:R-:W-:-:S04]  /*64b0*/  FADD.FTZ R13, -R11, -RZ ;  /* 0x800000ff0b0d7221 */ /* 0x000fc80000010100 */
[----:B0-----:R-:W-:-:S04]  /*64c0*/  FFMA R10, R3, R13, 1 ;  /* 0x3f800000030a7423 */ /* 0x001fc8000000000d */
[----:B------:R-:W-:-:S04]  /*64d0*/  FFMA R3, R3, R10, R3 ;  /* 0x0000000a03037223 */ /* 0x000fc80000000003 */
[----:B------:R-:W-:-:S04]  /*64e0*/  FFMA R10, R0, R3, RZ ;  /* 0x00000003000a7223 */ /* 0x000fc800000000ff */
[----:B------:R-:W-:-:S04]  /*64f0*/  FFMA R9, R13, R10, R0 ;  /* 0x0000000a0d097223 */ /* 0x000fc80000000000 */
[----:B------:R-:W-:Y:S01]  /*6500*/  FFMA R10, R3, R9, R10 ;  /* 0x00000009030a7223 */ /* 0x000fe2000000000a */
[----:B------:R-:W-:-:S03]  /*6510*/  IADD3 R9, PT, PT, R12, 0x7f, -R7 ;  /* 0x0000007f0c097810 */ /* 0x000fc60007ffe807 */
[----:B------:R-:W-:Y:S01]  /*6520*/  FFMA R13, R13, R10, R0 ;  /* 0x0000000a0d0d7223 */ /* 0x000fe20000000000 */
[----:B------:R-:W-:-:S03]  /*6530*/  IADD3 R9, PT, PT, R9, R8, RZ ;  /* 0x0000000809097210 */ /* 0x000fc60007ffe0ff */
[----:B------:R-:W-:-:S05]  /*6540*/  FFMA R0, R3, R13, R10 ;  /* 0x0000000d03007223 */ /* 0x000fca000000000a */
[----:B------:R-:W-:-:S04]  /*6550*/  SHF.R.U32.HI R7, RZ, 0x17, R0 ;  /* 0x00000017ff077819 */ /* 0x000fc80000011600 */
[----:B------:R-:W-:-:S04]  /*6560*/  LOP3.LUT R7, R7, 0xff, RZ, 0xc0, !PT ;  /* 0x000000ff07077812 */ /* 0x000fc800078ec0ff */
[----:B------:R-:W-:-:S04]  /*6570*/  IADD3 R11, PT, PT, R7, R9, RZ ;  /* 0x00000009070b7210 */ /* 0x000fc80007ffe0ff */
[----:B------:R-:W-:-:S04]  /*6580*/  IADD3 R7, PT, PT, R11, -0x1, RZ ;  /* 0xffffffff0b077810 */ /* 0x000fc80007ffe0ff */
[----:B------:R-:W-:-:S13]  /*6590*/  ISETP.GE.U32.AND P0, PT, R7, 0xfe, PT ;  /* 0x000000fe0700780c */ /* 0x000fda0003f06070 */
[----:B------:R-:W-:Y:S05]  /*65a0*/  @!P0 BRA `(.L_x_110) ;  /* 0x0000000000808947 */ /* 0x000fea0003800000 */
[----:B------:R-:W-:-:S13]  /*65b0*/  ISETP.GT.AND P0, PT, R11, 0xfe, PT ;  /* 0x000000fe0b00780c */ /* 0x000fda0003f04270 */
[----:B------:R-:W-:Y:S05]  /*65c0*/  @P0 BRA `(.L_x_111) ;  /* 0x00000000006c0947 */ /* 0x000fea0003800000 */
[----:B------:R-:W-:-:S13]  /*65d0*/  ISETP.GE.AND P0, PT, R11, 0x1, PT ;  /* 0x000000010b00780c */ /* 0x000fda0003f06270 */
[----:B------:R-:W-:Y:S05]  /*65e0*/  @P0 BRA `(.L_x_112) ;  /* 0x0000000000740947 */ /* 0x000fea0003800000 */
[----:B------:R-:W-:Y:S02]  /*65f0*/  ISETP.GE.AND P0, PT, R11, -0x18, PT ;  /* 0xffffffe80b00780c */ /* 0x000fe40003f06270 */
[----:B------:R-:W-:-:S11]  /*6600*/  LOP3.LUT R0, R0, 0x80000000, RZ, 0xc0, !PT ;  /* 0x8000000000007812 */ /* 0x000fd600078ec0ff */
[----:B------:R-:W-:Y:S05]  /*6610*/  @!P0 BRA `(.L_x_112) ;  /* 0x0000000000688947 */ /* 0x000fea0003800000 */
[-CC-:B------:R-:W-:Y:S01]  /*6620*/  FFMA.RZ R7, R3, R13.reuse, R10.reuse ;  /* 0x0000000d03077223 */ /* 0x180fe2000000c00a */
[C---:B------:R-:W-:Y:S02]  /*6630*/  ISETP.NE.AND P3, PT, R11.reuse, RZ, PT ;  /* 0x000000ff0b00720c */ /* 0x040fe40003f65270 */
[----:B------:R-:W-:Y:S02]  /*6640*/  ISETP.NE.AND P1, PT, R11, RZ, PT ;  /* 0x000000ff0b00720c */ /* 0x000fe40003f25270 */
[----:B------:R-:W-:Y:S01]  /*6650*/  LOP3.LUT R8, R7, 0x7fffff, RZ, 0xc0, !PT ;  /* 0x007fffff07087812 */ /* 0x000fe200078ec0ff */
[CCC-:B------:R-:W-:Y:S01]  /*6660*/  FFMA.RP R7, R3.reuse, R13.reuse, R10.reuse ;  /* 0x0000000d03077223 */ /* 0x1c0fe2000000800a */
[----:B------:R-:W-:Y:S01]  /*6670*/  FFMA.RM R10, R3, R13, R10 ;  /* 0x0000000d030a7223 */ /* 0x000fe2000000400a */
[C---:B------:R-:W-:Y:S01]  /*6680*/  VIADD R3, R11.reuse, 0x20 ;  /* 0x000000200b037836 */ /* 0x040fe20000000000 */
[----:B------:R-:W-:Y:S02]  /*6690*/  LOP3.LUT R8, R8, 0x800000, RZ, 0xfc, !PT ;  /* 0x0080000008087812 */ /* 0x000fe400078efcff */
[----:B------:R-:W-:-:S02]  /*66a0*/  IADD3 R9, PT, PT, -R11, RZ, RZ ;  /* 0x000000ff0b097210 */ /* 0x000fc40007ffe1ff */
[----:B------:R-:W-:Y:S02]  /*66b0*/  SHF.L.U32 R3, R8, R3, RZ ;  /* 0x0000000308037219 */ /* 0x000fe400000006ff */
[----:B------:R-:W-:Y:S02]  /*66c0*/  FSETP.NEU.FTZ.AND P0, PT, R7, R10, PT ;  /* 0x0000000a0700720b */ /* 0x000fe40003f1d000 */
[----:B------:R-:W-:Y:S02]  /*66d0*/  SEL R7, R9, RZ, P3 ;  /* 0x000000ff09077207 */ /* 0x000fe40001800000 */
[----:B------:R-:W-:Y:S02]  /*66e0*/  ISETP.NE.AND P1, PT, R3, RZ, P1 ;  /* 0x000000ff0300720c */ /* 0x000fe40000f25270 */
[----:B------:R-:W-:Y:S02]  /*66f0*/  SHF.R.U32.HI R7, RZ, R7, R8 ;  /* 0x00000007ff077219 */ /* 0x000fe40000011608 */
[----:B------:R-:W-:-:S02]  /*6700*/  PLOP3.LUT P0, PT, P0, P1, PT, 0xf8, 0x8f ;  /* 0x00000000008f781c */ /* 0x000fc40000703f70 */
[----:B------:R-:W-:Y:S02]  /*6710*/  SHF.R.U32.HI R8, RZ, 0x1, R7 ;  /* 0x00000001ff087819 */ /* 0x000fe40000011607 */
[----:B------:R-:W-:-:S04]  /*6720*/  SEL R3, RZ, 0x1, !P0 ;  /* 0x00000001ff037807 */ /* 0x000fc80004000000 */
[----:B------:R-:W-:-:S04]  /*6730*/  LOP3.LUT R10, R3, 0x1, R8, 0xf8, !PT ;  /* 0x00000001030a7812 */ /* 0x000fc800078ef808 */
[----:B------:R-:W-:-:S04]  /*6740*/  LOP3.LUT R7, R10, R7, RZ, 0xc0, !PT ;  /* 0x000000070a077212 */ /* 0x000fc800078ec0ff */
[----:B------:R-:W-:-:S04]  /*6750*/  IADD3 R7, PT, PT, R8, R7, RZ ;  /* 0x0000000708077210 */ /* 0x000fc80007ffe0ff */
[----:B------:R-:W-:Y:S01]  /*6760*/  LOP3.LUT R0, R7, R0, RZ, 0xfc, !PT ;  /* 0x0000000007007212 */ /* 0x000fe200078efcff */
[----:B------:R-:W-:Y:S06]  /*6770*/  BRA `(.L_x_112) ;  /* 0x0000000000107947 */ /* 0x000fec0003800000 */
.L_x_111:
[----:B------:R-:W-:-:S04]  /*6780*/  LOP3.LUT R0, R0, 0x80000000, RZ, 0xc0, !PT ;  /* 0x8000000000007812 */ /* 0x000fc800078ec0ff */
[----:B------:R-:W-:Y:S01]  /*6790*/  LOP3.LUT R0, R0, 0x7f800000, RZ, 0xfc, !PT ;  /* 0x7f80000000007812 */ /* 0x000fe200078efcff */
[----:B------:R-:W-:Y:S06]  /*67a0*/  BRA `(.L_x_112) ;  /* 0x0000000000047947 */ /* 0x000fec0003800000 */
.L_x_110:
[----:B------:R-:W-:-:S07]  /*67b0*/  LEA R0, R9, R0, 0x17 ;  /* 0x0000000009007211 */ /* 0x000fce00078eb8ff */
.L_x_112:
[----:B------:R-:W-:Y:S05]  /*67c0*/  BSYNC.RECONVERGENT B3 ;  /* 0x0000000000037941 */ /* 0x000fea0003800200 */
.L_x_109:
[----:B------:R-:W-:Y:S05]  /*67d0*/  BRA `(.L_x_113) ;  /* 0x0000000000207947 */ /* 0x000fea0003800000 */
.L_x_108:
[----:B------:R-:W-:-:S04]  /*67e0*/  LOP3.LUT R0, R10, 0x80000000, R9, 0x48, !PT ;  /* 0x800000000a007812 */ /* 0x000fc800078e4809 */
[----:B------:R-:W-:Y:S01]  /*67f0*/  LOP3.LUT R0, R0, 0x7f800000, RZ, 0xfc, !PT ;  /* 0x7f80000000007812 */ /* 0x000fe200078efcff */
[----:B------:R-:W-:Y:S06]  /*6800*/  BRA `(.L_x_113) ;  /* 0x0000000000147947 */ /* 0x000fec0003800000 */
.L_x_107:
[----:B------:R-:W-:Y:S01]  /*6810*/  LOP3.LUT R0, R10, 0x80000000, R9, 0x48, !PT ;  /* 0x800000000a007812 */ /* 0x000fe200078e4809 */
[----:B------:R-:W-:Y:S06]  /*6820*/  BRA `(.L_x_113) ;  /* 0x00000000000c7947 */ /* 0x000fec0003800000 */
.L_x_106:
[----:B------:R-:W0:Y:S01]  /*6830*/  MUFU.RSQ R0, -QNAN ;  /* 0xffc0000000007908 */ /* 0x000e220000001400 */
[----:B------:R-:W-:Y:S05]  /*6840*/  BRA `(.L_x_113) ;  /* 0x0000000000047947 */ /* 0x000fea0003800000 */
.L_x_105:
[----:B------:R-:W-:-:S07]  /*6850*/  FADD.FTZ R0, R0, R3 ;  /* 0x0000000300007221 */ /* 0x000fce0000010000 */
.L_x_113:
[----:B------:R-:W-:Y:S05]  /*6860*/  BSYNC.RECONVERGENT B2 ;  /* 0x0000000000027941 */ /* 0x000fea0003800200 */
.L_x_103:
[----:B------:R-:W-:-:S04]  /*6870*/  HFMA2 R7, -RZ, RZ, 0, 0 ;  /* 0x00000000ff077431 */ /* 0x000fc800000001ff */
[----:B0-----:R-:W-:Y:S05]  /*6880*/  RET.REL.NODEC R6 `(_Z32gqa_attention_decode_kernel_implP6__halfPKS_S2_S2_S0_S0_iiiiiif) ;  /* 0xffffff9406dc7950 */ /* 0x001fea0003c3ffff */
.L_x_114:
        /* <DEDUP_REMOVED lines=15> */
.L_x_116:


//--------------------- .nv.global.init           --------------------------
	.section	.nv.global.init,"aw",@progbits
.nv.global.init:
	.type		$str$18,@object
	.size		$str$18,($str$19 - $str$18)
$str$18:
        /*0000*/ 	.byte	0xe2, 0x9c, 0x85, 0x20, 0x50, 0x41, 0x53, 0x53, 0x00
	.type		$str$19,@object
	.size		$str$19,($str$8 - $str$19)
$str$19:
        /*0009*/ 	.byte	0xe2, 0x9d, 0x8c, 0x20, 0x46, 0x41, 0x49, 0x4c, 0x00
	.type		$str$8,@object
	.size		$str$8,($str$26 - $str$8)
$str$8:
        /*0012*/ 	.byte	0x5b, 0x25, 0x64, 0x5d, 0x3d, 0x25, 0x2e, 0x34, 0x66, 0x20, 0x00
	.type		$str$26,@object
	.size		$str$26,($str$25 - $str$26)
$str$26:
        /*001d*/ 	.byte	0x44, 0x49, 0x53, 0x50, 0x55, 0x54, 0x45, 0x44, 0x20, 0xe2, 0x9d, 0x8c, 0x00
	.type		$str$25,@object
	.size		$str$25,($str$22 - $str$25)
$str$25:
        /*002a*/ 	.byte	0x56, 0x45, 0x52, 0x49, 0x46, 0x49, 0x45, 0x44, 0x20, 0xe2, 0x9c, 0x85, 0x00
	.type		$str$22,@object
	.size		$str$22,($str$23 - $str$22)
$str$22:
        /*0037*/ 	.byte	0xe2, 0x9c, 0x85, 0x20, 0x54, 0x45, 0x53, 0x54, 0x20, 0x50, 0x41, 0x53, 0x53, 0x45, 0x44, 0x00
	.type		$str$23,@object
	.size		$str$23,($str$4 - $str$23)
$str$23:
        /*0047*/ 	.byte	0xe2, 0x9d, 0x8c, 0x20, 0x54, 0x45, 0x53, 0x54, 0x20, 0x46, 0x41, 0x49, 0x4c, 0x45, 0x44, 0x00
	.type		$str$4,@object
	.size		$str$4,($str$17 - $str$4)
$str$4:
        /*0057*/ 	.byte	0x20, 0x20, 0x4b, 0x20, 0x6d, 0x61, 0x67, 0x6e, 0x69, 0x74, 0x75, 0x64, 0x65, 0x3a, 0x20, 0x25
        /*0067*/ 	.byte	0x2e, 0x34, 0x66, 0x0a, 0x00
	.type		$str$17,@object
	.size		$str$17,($str$9 - $str$17)
$str$17:
        /*006c*/ 	.byte	0x0a, 0x5b, 0x50, 0x45, 0x45, 0x52, 0x5f, 0x52, 0x45, 0x56, 0x49, 0x45, 0x57, 0x5d, 0x20, 0x43
        /*007c*/ 	.byte	0x68, 0x65, 0x63, 0x6b, 0x73, 0x3a, 0x0a, 0x00
	.type		$str$9,@object
	.size		$str$9,($str$7 - $str$9)
$str$9:
        /*0084*/ 	.byte	0x0a, 0x20, 0x20, 0x4d, 0x61, 0x78, 0x20, 0x73, 0x63, 0x61, 0x6c, 0x65, 0x64, 0x20, 0x73, 0x63
        /*0094*/ 	.byte	0x6f, 0x72, 0x65, 0x3a, 0x20, 0x25, 0x2e, 0x34, 0x66, 0x0a, 0x00
	.type		$str$7,@object
	.size		$str$7,($str$21 - $str$7)
$str$7:
        /*009f*/ 	.byte	0x20, 0x20, 0x53, 0x63, 0x61, 0x6c, 0x65, 0x64, 0x20, 0x73, 0x63, 0x6f, 0x72, 0x65, 0x73, 0x20
        /*00af*/ 	.byte	0x28, 0x61, 0x66, 0x74, 0x65, 0x72, 0x20, 0x73, 0x63, 0x61, 0x6c, 0x65, 0x29, 0x3a, 0x20, 0x00
	.type		$str$21,@object
	.size		$str$21,($str$14 - $str$21)
$str$21:
        /*00bf*/ 	.byte	0x0a, 0x5b, 0x50, 0x45, 0x45, 0x52, 0x5f, 0x52, 0x45, 0x56, 0x49, 0x45, 0x57, 0x5d, 0x20, 0x54
        /*00cf*/ 	.byte	0x65, 0x73, 0x74, 0x20, 0x33, 0x20, 0x52, 0x65, 0x73, 0x75, 0x6c, 0x74, 0x3a, 0x20, 0x25, 0x73
        /*00df*/ 	.byte	0x0a, 0x00
	.type		$str$14,@object
	.size		$str$14,($str$24 - $str$14)
$str$14:
        /*00e1*/ 	.byte	0x5b, 0x50, 0x45, 0x45, 0x52, 0x5f, 0x52, 0x45, 0x56, 0x49, 0x45, 0x57, 0x5d, 0x20, 0x53, 0x6f
        /*00f1*/ 	.byte	0x66, 0x74, 0x6d, 0x61, 0x78, 0x20, 0x53, 0x74, 0x61, 0x74, 0x69, 0x73, 0x74, 0x69, 0x63, 0x73
        /*0101*/ 	.byte	0x3a, 0x0a, 0x00
	.type		$str$24,@object
	.size		$str$24,($str$10 - $str$24)
$str$24:
        /*0104*/ 	.byte	0x5b, 0x50, 0x45, 0x45, 0x52, 0x5f, 0x52, 0x45, 0x56, 0x49, 0x45, 0x57, 0x5d, 0x20, 0x54, 0x65
        /*0114*/ 	.byte	0x61, 0x6d, 0x20, 0x41, 0x6c, 0x70, 0x68, 0x61, 0x20, 0x43, 0x6c, 0x61, 0x69, 0x6d, 0x3a, 0x20
        /*0124*/ 	.byte	0x25, 0x73, 0x0a, 0x0a, 0x00
	.type		$str$10,@object
	.size		$str$10,($str$20 - $str$10)
$str$10:
        /*0129*/ 	.byte	0x20, 0x20, 0x53, 0x6f, 0x66, 0x74, 0x6d, 0x61, 0x78, 0x20, 0x73, 0x75, 0x6d, 0x3a, 0x20, 0x25
        /*0139*/ 	.byte	0x2e, 0x36, 0x66, 0x20, 0x28, 0x73, 0x68, 0x6f, 0x75, 0x6c, 0x64, 0x20, 0x62, 0x65, 0x20, 0x7e
        /*0149*/ 	.byte	0x31, 0x2e, 0x30, 0x29, 0x0a, 0x00
	.type		$str$20,@object
	.size		$str$20,($str$12 - $str$20)
$str$20:
        /*014f*/ 	.byte	0x20, 0x20, 0x57, 0x65, 0x69, 0x67, 0x68, 0x74, 0x20, 0x73, 0x75, 0x6d, 0x20, 0xe2, 0x89, 0x88
        /*015f*/ 	.byte	0x20, 0x31, 0x2e, 0x30, 0x3a, 0x20, 0x25, 0x73, 0x20, 0x28, 0x64, 0x69, 0x66, 0x66, 0x3d, 0x25
        /*016f*/ 	.byte	0x2e, 0x36, 0x66, 0x29, 0x0a, 0x00
	.type		$str$12,@object
	.size		$str$12,($str$11 - $str$12)
$str$12:
        /*0175*/ 	.byte	0x0a, 0x20, 0x20, 0x57, 0x65, 0x69, 0x67, 0x68, 0x74, 0x20, 0x73, 0x75, 0x6d, 0x3a, 0x20, 0x25
        /*0185*/ 	.byte	0x2e, 0x36, 0x66, 0x20, 0x28, 0x73, 0x68, 0x6f, 0x75, 0x6c, 0x64, 0x20, 0x62, 0x65, 0x20, 0x7e
        /*0195*/ 	.byte	0x31, 0x2e, 0x30, 0x29, 0x0a, 0x00
	.type		$str$11,@object
	.size		$str$11,($str$1 - $str$11)
$str$11:
        /*019b*/ 	.byte	0x20, 0x20, 0x41, 0x74, 0x74, 0x65, 0x6e, 0x74, 0x69, 0x6f, 0x6e, 0x20, 0x77, 0x65, 0x69, 0x67
        /*01ab*/ 	.byte	0x68, 0x74, 0x73, 0x20, 0x28, 0x73, 0x68, 0x6f, 0x75, 0x6c, 0x64, 0x20, 0x68, 0x61, 0x76, 0x65
        /*01bb*/ 	.byte	0x20, 0x25, 0x64, 0x29, 0x3a, 0x20, 0x00
	.type		$str$1,@object
	.size		$str$1,($str$16 - $str$1)
$str$1:
        /*01c2*/ 	.byte	0x20, 0x20, 0x51, 0x5b, 0x30, 0x3a, 0x35, 0x5d, 0x3a, 0x20, 0x25, 0x2e, 0x34, 0x66, 0x2c, 0x20
        /*01d2*/ 	.byte	0x25, 0x2e, 0x34, 0x66, 0x2c, 0x20, 0x25, 0x2e, 0x34, 0x66, 0x2c, 0x20, 0x25, 0x2e, 0x34, 0x66
        /*01e2*/ 	.byte	0x2c, 0x20, 0x25, 0x2e, 0x34, 0x66, 0x0a, 0x00
	.type		$str$16,@object
	.size		$str$16,($str$27 - $str$16)
$str$16:
        /*01ea*/ 	.byte	0x20, 0x20, 0x53, 0x75, 0x6d, 0x20, 0x61, 0x66, 0x74, 0x65, 0x72, 0x20, 0x6e, 0x6f, 0x72, 0x6d
        /*01fa*/ 	.byte	0x3a, 0x20, 0x20, 0x25, 0x2e, 0x36, 0x66, 0x20, 0x28, 0x73, 0x68, 0x6f, 0x75, 0x6c, 0x64, 0x20
        /*020a*/ 	.byte	0x62, 0x65, 0x20, 0x31, 0x2e, 0x30, 0x29, 0x0a, 0x00
	.type		$str$27,@object
	.size		$str$27,($str$5 - $str$27)
$str$27:
        /*0213*/ 	.byte	0x20, 0x20, 0x56, 0x5f, 0x63, 0x75, 0x72, 0x72, 0x65, 0x6e, 0x74, 0x5b, 0x25, 0x64, 0x5d, 0x3a
        /*0223*/ 	.byte	0x20, 0x25, 0x2e, 0x34, 0x66, 0x2c, 0x20, 0x6f, 0x75, 0x74, 0x5f, 0x76, 0x61, 0x6c, 0x5b, 0x25
        /*0233*/ 	.byte	0x64, 0x5d, 0x3a, 0x20, 0x25, 0x2e, 0x34, 0x66, 0x0a, 0x00
	.type		$str$5,@object
	.size		$str$5,($str$2 - $str$5)
$str$5:
        /*023d*/ 	.byte	0x20, 0x20, 0x55, 0x6e, 0x73, 0x63, 0x61, 0x6c, 0x65, 0x64, 0x20, 0x51, 0xc2, 0xb7, 0x4b, 0x3a
        /*024d*/ 	.byte	0x20, 0x25, 0x2e, 0x34, 0x66, 0x20, 0x28, 0x62, 0x65, 0x66, 0x6f, 0x72, 0x65, 0x20, 0x73, 0x63
        /*025d*/ 	.byte	0x61, 0x6c, 0x65, 0x3d, 0x25, 0x2e, 0x34, 0x66, 0x29, 0x0a, 0x00
	.type		$str$2,@object
	.size		$str$2,($str$6 - $str$2)
$str$2:
        /*0268*/ 	.byte	0x20, 0x20, 0x51, 0x20, 0x6d, 0x61, 0x67, 0x6e, 0x69, 0x74, 0x75, 0x64, 0x65, 0x3a, 0x20, 0x25
        /*0278*/ 	.byte	0x2e, 0x34, 0x66, 0x20, 0x28, 0x6e, 0x6f, 0x72, 0x6d, 0x20, 0x6f, 0x66, 0x20, 0x36, 0x34, 0x2d
        /*0288*/ 	.byte	0x64, 0x69, 0x6d, 0x20, 0x76, 0x65, 0x63, 0x74, 0x6f, 0x72, 0x29, 0x0a, 0x00
	.type		$str$6,@object
	.size		$str$6,($str$3 - $str$6)
$str$6:
        /*0295*/ 	.byte	0x20, 0x20, 0x44, 0x45, 0x42, 0x55, 0x47, 0x3a, 0x20, 0x63, 0x61, 0x63, 0x68, 0x65, 0x5f, 0x6c
        /*02a5*/ 	.byte	0x65, 0x6e, 0x3d, 0x25, 0x64, 0x2c, 0x20, 0x73, 0x68, 0x6f, 0x75, 0x6c, 0x64, 0x20, 0x68, 0x61
        /*02b5*/ 	.byte	0x76, 0x65, 0x20, 0x25, 0x64, 0x20, 0x73, 0x63, 0x6f, 0x72, 0x65, 0x73, 0x0a, 0x00
	.type		$str$3,@object
	.size		$str$3,($str$13 - $str$3)
$str$3:
        /*02c3*/ 	.byte	0x20, 0x20, 0x4b, 0x5f, 0x63, 0x75, 0x72, 0x72, 0x65, 0x6e, 0x74, 0x5b, 0x30, 0x3a, 0x35, 0x5d
        /*02d3*/ 	.byte	0x3a, 0x20, 0x25, 0x2e, 0x34, 0x66, 0x2c, 0x20, 0x25, 0x2e, 0x34, 0x66, 0x2c, 0x20, 0x25, 0x2e
        /*02e3*/ 	.byte	0x34, 0x66, 0x2c, 0x20, 0x25, 0x2e, 0x34, 0x66, 0x2c, 0x20, 0x25, 0x2e, 0x34, 0x66, 0x0a, 0x00
	.type		$str$13,@object
	.size		$str$13,($str$15 - $str$13)
$str$13:
        /*02f3*/ 	.byte	0x0a, 0x5b, 0x50, 0x45, 0x45, 0x52, 0x5f, 0x52, 0x45, 0x56, 0x49, 0x45, 0x57, 0x5d, 0x20, 0x3d
        /*0303*/ 	.byte	0x3d, 0x3d, 0x20, 0x54, 0x45, 0x53, 0x54, 0x20, 0x33, 0x3a, 0x20, 0x53, 0x4f, 0x46, 0x54, 0x4d
        /*0313*/ 	.byte	0x41, 0x58, 0x20, 0x56, 0x45, 0x52, 0x49, 0x46, 0x49, 0x43, 0x41, 0x54, 0x49, 0x4f, 0x4e, 0x20
        /*0323*/ 	.byte	0x3d, 0x3d, 0x3d, 0x0a, 0x00
	.type		$str$15,@object
	.size		$str$15,($str - $str$15)
$str$15:
        /*0328*/ 	.byte	0x20, 0x20, 0x53, 0x75, 0x6d, 0x20, 0x62, 0x65, 0x66, 0x6f, 0x72, 0x65, 0x20, 0x6e, 0x6f, 0x72
        /*0338*/ 	.byte	0x6d, 0x3a, 0x20, 0x25, 0x2e, 0x36, 0x66, 0x20, 0x28, 0x54, 0x65, 0x61, 0x6d, 0x20, 0x41, 0x6c
        /*0348*/ 	.byte	0x70, 0x68, 0x61, 0x20, 0x72, 0x65, 0x70, 0x6f, 0x72, 0x74, 0x65, 0x64, 0x3a, 0x20, 0x7e, 0x31
        /*0358*/ 	.byte	0x2e, 0x39, 0x37, 0x29, 0x0a, 0x00
	.type		$str,@object
	.size		$str,(.L_0 - $str)
$str:
        /*035e*/ 	.byte	0x0a, 0x5b, 0x41, 0x54, 0x54, 0x45, 0x4e, 0x54, 0x49, 0x4f, 0x4e, 0x20, 0x44, 0x45, 0x42, 0x55
        /*036e*/ 	.byte	0x47, 0x5d, 0x20, 0x63, 0x61, 0x63, 0x68, 0x65, 0x5f, 0x6c, 0x65, 0x6e, 0x3d, 0x25, 0x64, 0x2c
        /*037e*/ 	.byte	0x20, 0x71, 0x5f, 0x68, 0x65, 0x61, 0x64, 0x3d, 0x25, 0x64, 0x2c, 0x20, 0x6b, 0x76, 0x5f, 0x68
        /*038e*/ 	.byte	0x65, 0x61, 0x64, 0x3d, 0x25, 0x64, 0x0a, 0x00
.L_0:


//--------------------- .nv.shared._Z27gqa_attention_decode_kernelP6__halfPKS_S2_S2_S0_S0_iiiiif --------------------------
	.section	.nv.shared._Z27gqa_attention_decode_kernelP6__halfPKS_S2_S2_S0_S0_iiiiif,"aw",@nobits
	.sectionflags	@""
	.align	16
	.zero		1024


//--------------------- .nv.shared.reserved.0     --------------------------
	.section	.nv.shared.reserved.0,"aw",@nobits
	.weak		__nv_reservedSMEM_offset_0_alias
	.size		__nv_reservedSMEM_offset_0_alias, 0, 64
	.other		__nv_reservedSMEM_offset_0_alias,@"STO_CUDA_RESERVED_SHARED STV_DEFAULT"
__nv_reservedSMEM_offset_0_alias:
	.zero		0
	.zero		64


//--------------------- .nv.shared._Z28gqa_attention_prefill_kernelP6__halfPKS_S2_S2_S0_S0_iiiiif --------------------------
	.section	.nv.shared._Z28gqa_attention_prefill_kernelP6__halfPKS_S2_S2_S0_S0_iiiiif,"aw",@nobits
	.sectionflags	@""
	.align	16
	.zero		1024


//--------------------- .nv.shared._Z32gqa_attention_decode_kernel_implP6__halfPKS_S2_S2_S0_S0_iiiiiif --------------------------
	.section	.nv.shared._Z32gqa_attention_decode_kernel_implP6__halfPKS_S2_S2_S0_S0_iiiiiif,"aw",@nobits
	.sectionflags	@""
	.align	16
.nv.shared._Z32gqa_attention_decode_kernel_implP6__halfPKS_S2_S2_S0_S0_iiiiiif:
	.zero		2304


//--------------------- .nv.constant0._Z27gqa_attention_decode_kernelP6__halfPKS_S2_S2_S0_S0_iiiiif --------------------------
	.section	.nv.constant0._Z27gqa_attention_decode_kernelP6__halfPKS_S2_S2_S0_S0_iiiiif,"a",@progbits
	.sectionflags	@""
	.align	4
.nv.constant0._Z27gqa_attention_decode_kernelP6__halfPKS_S2_S2_S0_S0_iiiiif:
	.zero		968


//--------------------- .nv.constant0._Z28gqa_attention_prefill_kernelP6__halfPKS_S2_S2_S0_S0_iiiiif --------------------------
	.section	.nv.constant0._Z28gqa_attention_prefill_kernelP6__halfPKS_S2_S2_S0_S0_iiiiif,"a",@progbits
	.sectionflags	@""
	.align	4
.nv.constant0._Z28gqa_attention_prefill_kernelP6__halfPKS_S2_S2_S0_S0_iiiiif:
	.zero		968


//--------------------- .nv.constant0._Z32gqa_attention_decode_kernel_implP6__halfPKS_S2_S2_S0_S0_iiiiiif --------------------------
	.section	.nv.constant0._Z32gqa_attention_decode_kernel_implP6__halfPKS_S2_S2_S0_S0_iiiiiif,"a",@progbits
	.sectionflags	@""
	.align	4
.nv.constant0._Z32gqa_attention_decode_kernel_implP6__halfPKS_S2_S2_S0_S0_iiiiiif:
	.zero		972


//--------------------- SYMBOLS --------------------------

	.type		.nv.reservedSmem.offset0,@object
	.size		.nv.reservedSmem.offset0,0x4
	.type		.nv.reservedSmem.cap,@object
	.size		.nv.reservedSmem.cap,0x4
	.type		vprintf,@function
